// auto-generated by cutlass_sweep.gemm — config: {"arch": "sm_100", "cluster_m": 1, "cluster_n": 1, "dtype": "int8", "dtype_b": "int8", "layout": "nt", "stages": 0, "tile_k": 256, "tile_m": 128, "tile_n": 32}
#include "cutlass/cutlass.h"
#include "cutlass/gemm/collective/collective_builder.hpp"
#include "cutlass/gemm/device/gemm_universal_adapter.h"
#include "cutlass/gemm/kernel/gemm_universal.hpp"
#include "cutlass/epilogue/collective/collective_builder.hpp"

using ElemA = int8_t;
using ElemB = int8_t;
using ElemCD = int8_t;
using Acc  = int32_t;
using TileShape    = cute::Shape<cute::_128, cute::_32, cute::_256>;
using ClusterShape = cute::Shape<cute::_1, cute::_1, cute::_1>;

using CollectiveEpilogue = typename cutlass::epilogue::collective::CollectiveBuilder<
    cutlass::arch::Sm100, cutlass::arch::OpClassTensorOp,
    TileShape, ClusterShape,
    cutlass::epilogue::collective::EpilogueTileAuto,
    Acc, Acc,
    ElemCD, cutlass::layout::RowMajor, 128 / cutlass::sizeof_bits<ElemCD>::value,
    ElemCD, cutlass::layout::RowMajor, 128 / cutlass::sizeof_bits<ElemCD>::value,
    cutlass::epilogue::collective::EpilogueScheduleAuto
  >::CollectiveOp;

using CollectiveMainloop = typename cutlass::gemm::collective::CollectiveBuilder<
    cutlass::arch::Sm100, cutlass::arch::OpClassTensorOp,
    ElemA, cutlass::layout::RowMajor, 128 / cutlass::sizeof_bits<ElemA>::value,
    ElemB, cutlass::layout::ColumnMajor, 128 / cutlass::sizeof_bits<ElemB>::value,
    Acc,
    TileShape, ClusterShape,
    cutlass::gemm::collective::StageCountAutoCarveout<static_cast<int>(sizeof(typename CollectiveEpilogue::SharedStorage))>,
    cutlass::gemm::collective::KernelScheduleAuto
  >::CollectiveOp;

using GemmKernel = cutlass::gemm::kernel::GemmUniversal<
    cute::Shape<int,int,int,int>,
    CollectiveMainloop,
    CollectiveEpilogue
>;
using Gemm = cutlass::gemm::device::GemmUniversalAdapter<GemmKernel>;

// Force the device kernel symbol into the cubin without needing a host main.
auto* _anchor = &cutlass::device_kernel<GemmKernel>;


// ===== COMPILED SASS (sm_100a) =====

	.target	sm_100a

	.elftype	@"ET_EXEC"


//--------------------- .note.nv.tkinfo           --------------------------
	.section	.note.nv.tkinfo,"",@"SHT_NOTE"
	.sectionflags	@"SHF_NOTE_NV_TKINFO"
	.tkinfo
        /*0018*/ 	.word	0x00000002
        /*0030*/ 	.string	""
        /*0030*/ 	.string	"ptxas"
        /*0030*/ 	.string	"Cuda compilation tools, release 13.0, V13.0.88"
        /*0030*/ 	.string	"Build cuda_13.0.r13.0/compiler.36424714_0"
        /*0030*/ 	.string	"-arch sm_100a -m 64 "



//--------------------- .note.nv.cuinfo           --------------------------
	.section	.note.nv.cuinfo,"",@"SHT_NOTE"
	.sectionflags	@"SHF_NOTE_NV_CUINFO"
        /*0018*/ 	.short	0x0002
        /*001a*/ 	.short	0x0064
        /*001c*/ 	.short	0x0082
	.zero		2


//--------------------- .nv.info                  --------------------------
	.section	.nv.info,"",@"SHT_CUDA_INFO"
	.align	4


	//----- nvinfo : EIATTR_REGCOUNT
	.align		4
        /*0000*/ 	.byte	0x04, 0x2f
        /*0002*/ 	.short	(.L_19 - .L_18)
	.align		4
.L_18:
        /*0004*/ 	.word	index@(_ZN7cutlass13device_kernelINS_4gemm6kernel13GemmUniversalIN4cute5tupleIJiiiiEEENS1_10collective13CollectiveMmaINS1_35MainloopSm100TmaUmmaWarpSpecializedILi5ELi2ELi4ENS5_IJNS4_1CILi1EEESB_SB_EEEEENS5_IJNSA_ILi128EEENSA_ILi32EEENSA_ILi256EEEEEEaNS5_IJlSB_lEEEaSI_NS4_8TiledMMAINS4_8MMA_AtomIJNS4_15SM100_MMA_S8_SSIaaiLi128ELi32ELNS4_4UMMA5MajorE0ELSN_0ELNSM_8SaturateE0EEEEEENS4_6LayoutISC_NS5_IJNSA_ILi0EEESS_SS_EEEEENS5_IJNS4_10UnderscoreESV_SV_EEEEENS4_13SM90_TMA_LOADENS4_14ComposedLayoutINS4_7SwizzleILi3ELi4ELi3EEENS4_18smem_ptr_flag_bitsILi8EEENSR_INS5_IJNSA_ILi8EEESE_EEENS5_IJSE_SB_EEEEEEEvNS4_8identityESY_S18_vS19_EENS_8epilogue10collective18CollectiveEpilogueINS1B_23Sm100TmaWarpSpecializedILi1ELi1ELi32ELb0ELb0EEEJSH_NS5_IJNSR_ISE_SB_EENSR_ISF_SB_EEEEEaSI_aSI_NS1B_6fusion15FusionCallbacksIS1F_NS1J_17LinearCombinationIaiaiLNS_15FloatRoundStyleE2EEESH_S1I_JEEENS4_5SM1004TMEM4LOAD26SM100_TMEM_LOAD_32dp32b32xESY_NSZ_INS10_ILi1ELi4ELi3EEES13_NSR_INS5_IJS14_SF_EEENS5_IJSF_SB_EEEEEEENS4_39AutoVectorizingCopyWithAssumedAlignmentILi128EEENS4_14SM90_TMA_STOREES1X_S1Z_S1Z_EEEvvEEEEvNT_6ParamsE)
        /*0008*/ 	.word	0x0000007b


	//----- nvinfo : EIATTR_FRAME_SIZE
	.align		4
.L_19:
        /*000c*/ 	.byte	0x04, 0x11
        /*000e*/ 	.short	(.L_21 - .L_20)
	.align		4
.L_20:
        /*0010*/ 	.word	index@($__internal_2_$__cuda_sm10x_tcgen05_guardrail_trap_unallocated_columns_being_dealloced)
        /*0014*/ 	.word	0x00000000


	//----- nvinfo : EIATTR_FRAME_SIZE
	.align		4
.L_21:
        /*0018*/ 	.byte	0x04, 0x11
        /*001a*/ 	.short	(.L_23 - .L_22)
	.align		4
.L_22:
        /*001c*/ 	.word	index@($__internal_1_$__cuda_sm10x_tcgen05_guardrail_trap_phase_invalid_during_alloc)
        /*0020*/ 	.word	0x00000000


	//----- nvinfo : EIATTR_FRAME_SIZE
	.align		4
.L_23:
        /*0024*/ 	.byte	0x04, 0x11
        /*0026*/ 	.short	(.L_25 - .L_24)
	.align		4
.L_24:
        /*0028*/ 	.word	index@($__internal_0_$__cuda_sm10x_tcgen05_guardrail_trap_col_being_dealloced_not_returned_by_alloc)
        /*002c*/ 	.word	0x00000000


	//----- nvinfo : EIATTR_FRAME_SIZE
	.align		4
.L_25:
        /*0030*/ 	.byte	0x04, 0x11
        /*0032*/ 	.short	(.L_27 - .L_26)
	.align		4
.L_26:
        /*0034*/ 	.word	index@(_ZN7cutlass13device_kernelINS_4gemm6kernel13GemmUniversalIN4cute5tupleIJiiiiEEENS1_10collective13CollectiveMmaINS1_35MainloopSm100TmaUmmaWarpSpecializedILi5ELi2ELi4ENS5_IJNS4_1CILi1EEESB_SB_EEEEENS5_IJNSA_ILi128EEENSA_ILi32EEENSA_ILi256EEEEEEaNS5_IJlSB_lEEEaSI_NS4_8TiledMMAINS4_8MMA_AtomIJNS4_15SM100_MMA_S8_SSIaaiLi128ELi32ELNS4_4UMMA5MajorE0ELSN_0ELNSM_8SaturateE0EEEEEENS4_6LayoutISC_NS5_IJNSA_ILi0EEESS_SS_EEEEENS5_IJNS4_10UnderscoreESV_SV_EEEEENS4_13SM90_TMA_LOADENS4_14ComposedLayoutINS4_7SwizzleILi3ELi4ELi3EEENS4_18smem_ptr_flag_bitsILi8EEENSR_INS5_IJNSA_ILi8EEESE_EEENS5_IJSE_SB_EEEEEEEvNS4_8identityESY_S18_vS19_EENS_8epilogue10collective18CollectiveEpilogueINS1B_23Sm100TmaWarpSpecializedILi1ELi1ELi32ELb0ELb0EEEJSH_NS5_IJNSR_ISE_SB_EENSR_ISF_SB_EEEEEaSI_aSI_NS1B_6fusion15FusionCallbacksIS1F_NS1J_17LinearCombinationIaiaiLNS_15FloatRoundStyleE2EEESH_S1I_JEEENS4_5SM1004TMEM4LOAD26SM100_TMEM_LOAD_32dp32b32xESY_NSZ_INS10_ILi1ELi4ELi3EEES13_NSR_INS5_IJS14_SF_EEENS5_IJSF_SB_EEEEEEENS4_39AutoVectorizingCopyWithAssumedAlignmentILi128EEENS4_14SM90_TMA_STOREES1X_S1Z_S1Z_EEEvvEEEEvNT_6ParamsE)
        /*0038*/ 	.word	0x00000000


	//----- nvinfo : EIATTR_MIN_STACK_SIZE
	.align		4
.L_27:
        /*003c*/ 	.byte	0x04, 0x12
        /*003e*/ 	.short	(.L_29 - .L_28)
	.align		4
.L_28:
        /*0040*/ 	.word	index@(_ZN7cutlass13device_kernelINS_4gemm6kernel13GemmUniversalIN4cute5tupleIJiiiiEEENS1_10collective13CollectiveMmaINS1_35MainloopSm100TmaUmmaWarpSpecializedILi5ELi2ELi4ENS5_IJNS4_1CILi1EEESB_SB_EEEEENS5_IJNSA_ILi128EEENSA_ILi32EEENSA_ILi256EEEEEEaNS5_IJlSB_lEEEaSI_NS4_8TiledMMAINS4_8MMA_AtomIJNS4_15SM100_MMA_S8_SSIaaiLi128ELi32ELNS4_4UMMA5MajorE0ELSN_0ELNSM_8SaturateE0EEEEEENS4_6LayoutISC_NS5_IJNSA_ILi0EEESS_SS_EEEEENS5_IJNS4_10UnderscoreESV_SV_EEEEENS4_13SM90_TMA_LOADENS4_14ComposedLayoutINS4_7SwizzleILi3ELi4ELi3EEENS4_18smem_ptr_flag_bitsILi8EEENSR_INS5_IJNSA_ILi8EEESE_EEENS5_IJSE_SB_EEEEEEEvNS4_8identityESY_S18_vS19_EENS_8epilogue10collective18CollectiveEpilogueINS1B_23Sm100TmaWarpSpecializedILi1ELi1ELi32ELb0ELb0EEEJSH_NS5_IJNSR_ISE_SB_EENSR_ISF_SB_EEEEEaSI_aSI_NS1B_6fusion15FusionCallbacksIS1F_NS1J_17LinearCombinationIaiaiLNS_15FloatRoundStyleE2EEESH_S1I_JEEENS4_5SM1004TMEM4LOAD26SM100_TMEM_LOAD_32dp32b32xESY_NSZ_INS10_ILi1ELi4ELi3EEES13_NSR_INS5_IJS14_SF_EEENS5_IJSF_SB_EEEEEEENS4_39AutoVectorizingCopyWithAssumedAlignmentILi128EEENS4_14SM90_TMA_STOREES1X_S1Z_S1Z_EEEvvEEEEvNT_6ParamsE)
        /*0044*/ 	.word	0x00000000
.L_29:


//--------------------- .nv.compat                --------------------------
	.section	.nv.compat,"",@"SHT_CUDA_COMPAT_INFO"
	.align	4
        /*0000*/ 	.byte	0x02, 0x09, 0x01, 0x00, 0x02, 0x02, 0x03, 0x00, 0x02, 0x05, 0x06, 0x00, 0x03, 0x07, 0x01, 0x01
        /*0010*/ 	.byte	0x02, 0x03, 0x01, 0x00, 0x02, 0x06, 0x01, 0x00, 0x04, 0x0b, 0x08, 0x00, 0x01, 0x00, 0x00, 0x00
        /*0020*/ 	.byte	0x00, 0x00, 0x00, 0x00


//--------------------- .nv.info._ZN7cutlass13device_kernelINS_4gemm6kernel13GemmUniversalIN4cute5tupleIJiiiiEEENS1_10collective13CollectiveMmaINS1_35MainloopSm100TmaUmmaWarpSpecializedILi5ELi2ELi4ENS5_IJNS4_1CILi1EEESB_SB_EEEEENS5_IJNSA_ILi128EEENSA_ILi32EEENSA_ILi256EEEEEEaNS5_IJlSB_lEEEaSI_NS4_8TiledMMAINS4_8MMA_AtomIJNS4_15SM100_MMA_S8_SSIaaiLi128ELi32ELNS4_4UMMA5MajorE0ELSN_0ELNSM_8SaturateE0EEEEEENS4_6LayoutISC_NS5_IJNSA_ILi0EEESS_SS_EEEEENS5_IJNS4_10UnderscoreESV_SV_EEEEENS4_13SM90_TMA_LOADENS4_14ComposedLayoutINS4_7SwizzleILi3ELi4ELi3EEENS4_18smem_ptr_flag_bitsILi8EEENSR_INS5_IJNSA_ILi8EEESE_EEENS5_IJSE_SB_EEEEEEEvNS4_8identityESY_S18_vS19_EENS_8epilogue10collective18CollectiveEpilogueINS1B_23Sm100TmaWarpSpecializedILi1ELi1ELi32ELb0ELb0EEEJSH_NS5_IJNSR_ISE_SB_EENSR_ISF_SB_EEEEEaSI_aSI_NS1B_6fusion15FusionCallbacksIS1F_NS1J_17LinearCombinationIaiaiLNS_15FloatRoundStyleE2EEESH_S1I_JEEENS4_5SM1004TMEM4LOAD26SM100_TMEM_LOAD_32dp32b32xESY_NSZ_INS10_ILi1ELi4ELi3EEES13_NSR_INS5_IJS14_SF_EEENS5_IJSF_SB_EEEEEEENS4_39AutoVectorizingCopyWithAssumedAlignmentILi128EEENS4_14SM90_TMA_STOREES1X_S1Z_S1Z_EEEvvEEEEvNT_6ParamsE --------------------------
	.section	.nv.info._ZN7cutlass13device_kernelINS_4gemm6kernel13GemmUniversalIN4cute5tupleIJiiiiEEENS1_10collective13CollectiveMmaINS1_35MainloopSm100TmaUmmaWarpSpecializedILi5ELi2ELi4ENS5_IJNS4_1CILi1EEESB_SB_EEEEENS5_IJNSA_ILi128EEENSA_ILi32EEENSA_ILi256EEEEEEaNS5_IJlSB_lEEEaSI_NS4_8TiledMMAINS4_8MMA_AtomIJNS4_15SM100_MMA_S8_SSIaaiLi128ELi32ELNS4_4UMMA5MajorE0ELSN_0ELNSM_8SaturateE0EEEEEENS4_6LayoutISC_NS5_IJNSA_ILi0EEESS_SS_EEEEENS5_IJNS4_10UnderscoreESV_SV_EEEEENS4_13SM90_TMA_LOADENS4_14ComposedLayoutINS4_7SwizzleILi3ELi4ELi3EEENS4_18smem_ptr_flag_bitsILi8EEENSR_INS5_IJNSA_ILi8EEESE_EEENS5_IJSE_SB_EEEEEEEvNS4_8identityESY_S18_vS19_EENS_8epilogue10collective18CollectiveEpilogueINS1B_23Sm100TmaWarpSpecializedILi1ELi1ELi32ELb0ELb0EEEJSH_NS5_IJNSR_ISE_SB_EENSR_ISF_SB_EEEEEaSI_aSI_NS1B_6fusion15FusionCallbacksIS1F_NS1J_17LinearCombinationIaiaiLNS_15FloatRoundStyleE2EEESH_S1I_JEEENS4_5SM1004TMEM4LOAD26SM100_TMEM_LOAD_32dp32b32xESY_NSZ_INS10_ILi1ELi4ELi3EEES13_NSR_INS5_IJS14_SF_EEENS5_IJSF_SB_EEEEEEENS4_39AutoVectorizingCopyWithAssumedAlignmentILi128EEENS4_14SM90_TMA_STOREES1X_S1Z_S1Z_EEEvvEEEEvNT_6ParamsE,"",@"SHT_CUDA_INFO"
	.sectionflags	@""
	.align	4


	//----- nvinfo : EIATTR_CUDA_API_VERSION
	.align		4
        /*0000*/ 	.byte	0x04, 0x37
        /*0002*/ 	.short	(.L_31 - .L_30)
.L_30:
        /*0004*/ 	.word	0x00000082


	//----- nvinfo : EIATTR_KPARAM_INFO
	.align		4
.L_31:
        /*0008*/ 	.byte	0x04, 0x17
        /*000a*/ 	.short	(.L_33 - .L_32)
.L_32:
        /*000c*/ 	.word	0x00000000
        /*0010*/ 	.short	0x0000
        /*0012*/ 	.short	0x0000
        /*0014*/ 	.byte	0x00, 0xf0, 0x01, 0x20


	//----- nvinfo : EIATTR_AT_ENTRY_FRAGMENTS
	.align		4
.L_33:
        /*0018*/ 	.byte	0x04, 0x4f
        /*001a*/ 	.short	(.L_35 - .L_34)


	//   ....[0]....
.L_34:
        /*001c*/ 	.word	0x00000006


	//----- nvinfo : EIATTR_RESERVED_SMEM_USED
	.align		4
.L_35:
        /*0020*/ 	.byte	0x01, 0x41
	.zero		2


	//----- nvinfo : EIATTR_SPARSE_MMA_MASK
	.align		4
        /*0024*/ 	.byte	0x03, 0x50
        /*0026*/ 	.short	0x0000


	//----- nvinfo : EIATTR_TCGEN05_1CTA_USED
	.align		4
        /*0028*/ 	.byte	0x01, 0x51
	.zero		2


	//----- nvinfo : EIATTR_MAXREG_COUNT
	.align		4
        /*002c*/ 	.byte	0x03, 0x1b
        /*002e*/ 	.short	0x00ff


	//----- nvinfo : EIATTR_NUM_BARRIERS
	.align		4
        /*0030*/ 	.byte	0x02, 0x4c
        /*0032*/ 	.byte	0x07
	.zero		1


	//----- nvinfo : EIATTR_EXTERNS
	.align		4
        /*0034*/ 	.byte	0x04, 0x0f
        /*0036*/ 	.short	(.L_37 - .L_36)


	//   ....[0]....
	.align		4
.L_36:
        /*0038*/ 	.word	index@(__assertfail)


	//----- nvinfo : EIATTR_MERCURY_ISA_VERSION
	.align		4
.L_37:
        /*003c*/ 	.byte	0x03, 0x5f
        /*003e*/ 	.short	0x0101


	//----- nvinfo : EIATTR_INT_WARP_WIDE_INSTR_OFFSETS
	.align		4
        /*0040*/ 	.byte	0x04, 0x31
        /*0042*/ 	.short	(.L_39 - .L_38)


	//   ....[0]....
.L_38:
        /*0044*/ 	.word	0x00001f00


	//   ....[1]....
        /*0048*/ 	.word	0x00003ba0


	//   ....[2]....
        /*004c*/ 	.word	0x00003bc0


	//   ....[3]....
        /*0050*/ 	.word	0x00003bf0


	//   ....[4]....
        /*0054*/ 	.word	0x00004600


	//   ....[5]....
        /*0058*/ 	.word	0x000046f0


	//----- nvinfo : EIATTR_COOP_GROUP_MASK_REGIDS
	.align		4
.L_39:
        /*005c*/ 	.byte	0x04, 0x29
        /*005e*/ 	.short	(.L_41 - .L_40)


	//   ....[0]....
.L_40:
        /*0060*/ 	.word	0xffffffff


	//   ....[1]....
        /*0064*/ 	.word	0xffffffff


	//   ....[2]....
        /*0068*/ 	.word	0xffffffff


	//   ....[3]....
        /*006c*/ 	.word	0xffffffff


	//   ....[4]....
        /*0070*/ 	.word	0xffffffff


	//   ....[5]....
        /*0074*/ 	.word	0xffffffff


	//   ....[6]....
        /*0078*/ 	.word	0xffffffff


	//   ....[7]....
        /*007c*/ 	.word	0xffffffff


	//   ....[8]....
        /*0080*/ 	.word	0xffffffff


	//   ....[9]....
        /*0084*/ 	.word	0xffffffff


	//   ....[10]....
        /*0088*/ 	.word	0xffffffff


	//   ....[11]....
        /*008c*/ 	.word	0xffffffff


	//   ....[12]....
        /*0090*/ 	.word	0xffffffff


	//----- nvinfo : EIATTR_COOP_GROUP_INSTR_OFFSETS
	.align		4
.L_41:
        /*0094*/ 	.byte	0x04, 0x28
        /*0096*/ 	.short	(.L_43 - .L_42)


	//   ....[0]....
.L_42:
        /*0098*/ 	.word	0x00000090


	//   ....[1]....
        /*009c*/ 	.word	0x000004d0


	//   ....[2]....
        /*00a0*/ 	.word	0x00000660


	//   ....[3]....
        /*00a4*/ 	.word	0x000007a0


	//   ....[4]....
        /*00a8*/ 	.word	0x000008a0


	//   ....[5]....
        /*00ac*/ 	.word	0x00000a10


	//   ....[6]....
        /*00b0*/ 	.word	0x00000bb0


	//   ....[7]....
        /*00b4*/ 	.word	0x00001de0


	//   ....[8]....
        /*00b8*/ 	.word	0x00002c50


	//   ....[9]....
        /*00bc*/ 	.word	0x00002e60


	//   ....[10]....
        /*00c0*/ 	.word	0x00002e90


	//   ....[11]....
        /*00c4*/ 	.word	0x00003a80


	//   ....[12]....
        /*00c8*/ 	.word	0x00003cb0


	//----- nvinfo : EIATTR_VRC_CTA_INIT_COUNT
	.align		4
.L_43:
        /*00cc*/ 	.byte	0x02, 0x4a
        /*00ce*/ 	.byte	0x80
	.zero		1


	//----- nvinfo : EIATTR_SYSCALL_OFFSETS
	.align		4
        /*00d0*/ 	.byte	0x04, 0x46
        /*00d2*/ 	.short	(.L_45 - .L_44)


	//   ....[0]....
.L_44:
        /*00d4*/ 	.word	0x000050a0


	//   ....[1]....
        /*00d8*/ 	.word	0x000051e0


	//   ....[2]....
        /*00dc*/ 	.word	0x000058f0


	//----- nvinfo : EIATTR_MBARRIER_INSTR_OFFSETS
	.align		4
.L_45:
        /*00e0*/ 	.byte	0x04, 0x39
        /*00e2*/ 	.short	(.L_47 - .L_46)


	//   ....[0]....
.L_46:
        /*00e4*/ 	.word	0x000005b0
        /*00e8*/ 	.word	0x000000ff
        /*00ec*/ 	.word	0x00000000
        /*00f0*/ 	.short	0x0100
        /*00f2*/ 	.byte	0x05
	.zero		1


	//   ....[1]....
        /*00f4*/ 	.word	0x000005c0
        /*00f8*/ 	.word	0x000000ff
        /*00fc*/ 	.word	0x00000028
        /*0100*/ 	.short	0x0100
        /*0102*/ 	.byte	0x05
	.zero		1


	//   ....[2]....
        /*0104*/ 	.word	0x000005d0
        /*0108*/ 	.word	0x000000ff
        /*010c*/ 	.word	0x00000008
        /*0110*/ 	.short	0x0100
        /*0112*/ 	.byte	0x05
	.zero		1


	//   ....[3]....
        /*0114*/ 	.word	0x000005e0
        /*0118*/ 	.word	0x000000ff
        /*011c*/ 	.word	0x00000030
        /*0120*/ 	.short	0x0100
        /*0122*/ 	.byte	0x05
	.zero		1


	//   ....[4]....
        /*0124*/ 	.word	0x000005f0
        /*0128*/ 	.word	0x000000ff
        /*012c*/ 	.word	0x00000010
        /*0130*/ 	.short	0x0100
        /*0132*/ 	.byte	0x05
	.zero		1


	//   ....[5]....
        /*0134*/ 	.word	0x00000600
        /*0138*/ 	.word	0x000000ff
        /*013c*/ 	.word	0x00000038
        /*0140*/ 	.short	0x0100
        /*0142*/ 	.byte	0x05
	.zero		1


	//   ....[6]....
        /*0144*/ 	.word	0x00000610
        /*0148*/ 	.word	0x000000ff
        /*014c*/ 	.word	0x00000018
        /*0150*/ 	.short	0x0100
        /*0152*/ 	.byte	0x05
	.zero		1


	//   ....[7]....
        /*0154*/ 	.word	0x00000620
        /*0158*/ 	.word	0x000000ff
        /*015c*/ 	.word	0x00000040
        /*0160*/ 	.short	0x0100
        /*0162*/ 	.byte	0x05
	.zero		1


	//   ....[8]....
        /*0164*/ 	.word	0x00000630
        /*0168*/ 	.word	0x000000ff
        /*016c*/ 	.word	0x00000020
        /*0170*/ 	.short	0x0100
        /*0172*/ 	.byte	0x05
	.zero		1


	//   ....[9]....
        /*0174*/ 	.word	0x00000640
        /*0178*/ 	.word	0x000000ff
        /*017c*/ 	.word	0x00000048
        /*0180*/ 	.short	0x0100
        /*0182*/ 	.byte	0x05
	.zero		1


	//   ....[10]....
        /*0184*/ 	.word	0x00000770
        /*0188*/ 	.word	0x000000ff
        /*018c*/ 	.word	0x00000050
        /*0190*/ 	.short	0x0100
        /*0192*/ 	.byte	0x06
	.zero		1


	//   ....[11]....
        /*0194*/ 	.word	0x00000780
        /*0198*/ 	.word	0x000000ff
        /*019c*/ 	.word	0x00000058
        /*01a0*/ 	.short	0x0100
        /*01a2*/ 	.byte	0x06
	.zero		1


	//   ....[12]....
        /*01a4*/ 	.word	0x00000870
        /*01a8*/ 	.word	0x000000ff
        /*01ac*/ 	.word	0x00000060
        /*01b0*/ 	.short	0x0100
        /*01b2*/ 	.byte	0x05
	.zero		1


	//   ....[13]....
        /*01b4*/ 	.word	0x00000880
        /*01b8*/ 	.word	0x000000ff
        /*01bc*/ 	.word	0x00000068
        /*01c0*/ 	.short	0x0100
        /*01c2*/ 	.byte	0x05
	.zero		1


	//   ....[14]....
        /*01c4*/ 	.word	0x000009c0
        /*01c8*/ 	.word	0x000000ff
        /*01cc*/ 	.word	0x00000070
        /*01d0*/ 	.short	0x0100
        /*01d2*/ 	.byte	0x05
	.zero		1


	//   ....[15]....
        /*01d4*/ 	.word	0x000009d0
        /*01d8*/ 	.word	0x000000ff
        /*01dc*/ 	.word	0x00000080
        /*01e0*/ 	.short	0x0100
        /*01e2*/ 	.byte	0x05
	.zero		1


	//   ....[16]....
        /*01e4*/ 	.word	0x000009e0
        /*01e8*/ 	.word	0x000000ff
        /*01ec*/ 	.word	0x00000078
        /*01f0*/ 	.short	0x0100
        /*01f2*/ 	.byte	0x05
	.zero		1


	//   ....[17]....
        /*01f4*/ 	.word	0x000009f0
        /*01f8*/ 	.word	0x000000ff
        /*01fc*/ 	.word	0x00000088
        /*0200*/ 	.short	0x0100
        /*0202*/ 	.byte	0x05
	.zero		1


	//   ....[18]....
        /*0204*/ 	.word	0x00000b20
        /*0208*/ 	.word	0x000000ff
        /*020c*/ 	.word	0x00000090
        /*0210*/ 	.short	0x0100
        /*0212*/ 	.byte	0x06
	.zero		1


	//   ....[19]....
        /*0214*/ 	.word	0x00000b30
        /*0218*/ 	.word	0x000000ff
        /*021c*/ 	.word	0x000000b0
        /*0220*/ 	.short	0x0100
        /*0222*/ 	.byte	0x06
	.zero		1


	//   ....[20]....
        /*0224*/ 	.word	0x00000b40
        /*0228*/ 	.word	0x000000ff
        /*022c*/ 	.word	0x00000098
        /*0230*/ 	.short	0x0100
        /*0232*/ 	.byte	0x06
	.zero		1


	//   ....[21]....
        /*0234*/ 	.word	0x00000b50
        /*0238*/ 	.word	0x000000ff
        /*023c*/ 	.word	0x000000b8
        /*0240*/ 	.short	0x0100
        /*0242*/ 	.byte	0x06
	.zero		1


	//   ....[22]....
        /*0244*/ 	.word	0x00000b60
        /*0248*/ 	.word	0x000000ff
        /*024c*/ 	.word	0x000000a0
        /*0250*/ 	.short	0x0100
        /*0252*/ 	.byte	0x06
	.zero		1


	//   ....[23]....
        /*0254*/ 	.word	0x00000b70
        /*0258*/ 	.word	0x000000ff
        /*025c*/ 	.word	0x000000c0
        /*0260*/ 	.short	0x0100
        /*0262*/ 	.byte	0x06
	.zero		1


	//   ....[24]....
        /*0264*/ 	.word	0x00000b80
        /*0268*/ 	.word	0x000000ff
        /*026c*/ 	.word	0x000000a8
        /*0270*/ 	.short	0x0100
        /*0272*/ 	.byte	0x06
	.zero		1


	//   ....[25]....
        /*0274*/ 	.word	0x00000b90
        /*0278*/ 	.word	0x000000ff
        /*027c*/ 	.word	0x000000c8
        /*0280*/ 	.short	0x0100
        /*0282*/ 	.byte	0x06
	.zero		1


	//   ....[26]....
        /*0284*/ 	.word	0x00000c80
        /*0288*/ 	.word	0x000000ff
        /*028c*/ 	.word	0x000000d0
        /*0290*/ 	.short	0x0100
        /*0292*/ 	.byte	0x05
	.zero		1


	//   ....[27]....
        /*0294*/ 	.word	0x00000c90
        /*0298*/ 	.word	0x000000ff
        /*029c*/ 	.word	0x000000e0
        /*02a0*/ 	.short	0x0100
        /*02a2*/ 	.byte	0x05
	.zero		1


	//   ....[28]....
        /*02a4*/ 	.word	0x00000ca0
        /*02a8*/ 	.word	0x000000ff
        /*02ac*/ 	.word	0x000000d8
        /*02b0*/ 	.short	0x0100
        /*02b2*/ 	.byte	0x05
	.zero		1


	//   ....[29]....
        /*02b4*/ 	.word	0x00000cb0
        /*02b8*/ 	.word	0x000000ff
        /*02bc*/ 	.word	0x000000e8
        /*02c0*/ 	.short	0x0100
        /*02c2*/ 	.byte	0x05
	.zero		1


	//   ....[30]....
        /*02c4*/ 	.word	0x00001580
        /*02c8*/ 	.word	0x00000003
        /*02cc*/ 	.word	0x000000e0
        /*02d0*/ 	.short	0x010a
        /*02d2*/ 	.byte	0xff
	.zero		1


	//   ....[31]....
        /*02d4*/ 	.word	0x000015b0
        /*02d8*/ 	.word	0x00000003
        /*02dc*/ 	.word	0x000000d0
        /*02e0*/ 	.short	0x0101
        /*02e2*/ 	.byte	0xff
	.zero		1


	//   ....[32]....
        /*02e4*/ 	.word	0x00001680
        /*02e8*/ 	.word	0x000000ff
        /*02ec*/ 	.word	0x00000028
        /*02f0*/ 	.short	0x010a
        /*02f2*/ 	.byte	0x08
	.zero		1


	//   ....[33]....
        /*02f4*/ 	.word	0x00001720
        /*02f8*/ 	.word	0x000000ff
        /*02fc*/ 	.word	0x00000028
        /*0300*/ 	.short	0x010a
        /*0302*/ 	.byte	0x21
	.zero		1


	//   ....[34]....
        /*0304*/ 	.word	0x00001870
        /*0308*/ 	.word	0x000000ff
        /*030c*/ 	.word	0x00000028
        /*0310*/ 	.short	0x010a
        /*0312*/ 	.byte	0x08
	.zero		1


	//   ....[35]....
        /*0314*/ 	.word	0x00001a40
        /*0318*/ 	.word	0x000000ff
        /*031c*/ 	.word	0x00000068
        /*0320*/ 	.short	0x0101
        /*0322*/ 	.byte	0x04
	.zero		1


	//   ....[36]....
        /*0324*/ 	.word	0x00001a60
        /*0328*/ 	.word	0x000000ff
        /*032c*/ 	.word	0x00000028
        /*0330*/ 	.short	0x010a
        /*0332*/ 	.byte	0x08
	.zero		1


	//   ....[37]....
        /*0334*/ 	.word	0x00001ae0
        /*0338*/ 	.word	0x000000ff
        /*033c*/ 	.word	0x00000028
        /*0340*/ 	.short	0x010a
        /*0342*/ 	.byte	0x21
	.zero		1


	//   ....[38]....
        /*0344*/ 	.word	0x00001c30
        /*0348*/ 	.word	0x000000ff
        /*034c*/ 	.word	0x00000028
        /*0350*/ 	.short	0x010a
        /*0352*/ 	.byte	0x08
	.zero		1


	//   ....[39]....
        /*0354*/ 	.word	0x00001e10
        /*0358*/ 	.word	0x00000002
        /*035c*/ 	.word	0x00000070
        /*0360*/ 	.short	0x010a
        /*0362*/ 	.byte	0xff
	.zero		1


	//   ....[40]....
        /*0364*/ 	.word	0x00001ed0
        /*0368*/ 	.word	0x00000002
        /*036c*/ 	.word	0x00000000
        /*0370*/ 	.short	0x0101
        /*0372*/ 	.byte	0xff
	.zero		1


	//   ....[41]....
        /*0374*/ 	.word	0x00002430
        /*0378*/ 	.word	0x000000ff
        /*037c*/ 	.word	0x00000000
        /*0380*/ 	.short	0x010a
        /*0382*/ 	.byte	0x05
	.zero		1


	//   ....[42]....
        /*0384*/ 	.word	0x000024c0
        /*0388*/ 	.word	0x000000ff
        /*038c*/ 	.word	0x00000000
        /*0390*/ 	.short	0x010a
        /*0392*/ 	.byte	0x05
	.zero		1


	//   ....[43]....
        /*0394*/ 	.word	0x00002550
        /*0398*/ 	.word	0x000000ff
        /*039c*/ 	.word	0x00000000
        /*03a0*/ 	.short	0x010a
        /*03a2*/ 	.byte	0x05
	.zero		1


	//   ....[44]....
        /*03a4*/ 	.word	0x000025e0
        /*03a8*/ 	.word	0x000000ff
        /*03ac*/ 	.word	0x00000000
        /*03b0*/ 	.short	0x010a
        /*03b2*/ 	.byte	0x05
	.zero		1


	//   ....[45]....
        /*03b4*/ 	.word	0x00002680
        /*03b8*/ 	.word	0x00000000
        /*03bc*/ 	.word	0x00000000
        /*03c0*/ 	.short	0x010a
        /*03c2*/ 	.byte	0xff
	.zero		1


	//   ....[46]....
        /*03c4*/ 	.word	0x000027a0
        /*03c8*/ 	.word	0x00000000
        /*03cc*/ 	.word	0x000000d0
        /*03d0*/ 	.short	0x010a
        /*03d2*/ 	.byte	0xff
	.zero		1


	//   ....[47]....
        /*03d4*/ 	.word	0x00002800
        /*03d8*/ 	.word	0x00000004
        /*03dc*/ 	.word	0x00000000
        /*03e0*/ 	.short	0x0101
        /*03e2*/ 	.byte	0xff
	.zero		1


	//   ....[48]....
        /*03e4*/ 	.word	0x00002820
        /*03e8*/ 	.word	0x000000ff
        /*03ec*/ 	.word	0x00000080
        /*03f0*/ 	.short	0x010a
        /*03f2*/ 	.byte	0x05
	.zero		1


	//   ....[49]....
        /*03f4*/ 	.word	0x00002940
        /*03f8*/ 	.word	0x00000000
        /*03fc*/ 	.word	0x00000070
        /*0400*/ 	.short	0x010a
        /*0402*/ 	.byte	0xff
	.zero		1


	//   ....[50]....
        /*0404*/ 	.word	0x00002a50
        /*0408*/ 	.word	0x00000000
        /*040c*/ 	.word	0x00000000
        /*0410*/ 	.short	0x0101
        /*0412*/ 	.byte	0xff
	.zero		1


	//   ....[51]....
        /*0414*/ 	.word	0x00002ae0
        /*0418*/ 	.word	0x000000ff
        /*041c*/ 	.word	0x00000080
        /*0420*/ 	.short	0x0106
        /*0422*/ 	.byte	0x05
	.zero		1


	//   ....[52]....
        /*0424*/ 	.word	0x00002b00
        /*0428*/ 	.word	0x000000ff
        /*042c*/ 	.word	0x00000080
        /*0430*/ 	.short	0x010a
        /*0432*/ 	.byte	0x05
	.zero		1


	//   ....[53]....
        /*0434*/ 	.word	0x00002b90
        /*0438*/ 	.word	0x000000ff
        /*043c*/ 	.word	0x00000080
        /*0440*/ 	.short	0x0106
        /*0442*/ 	.byte	0x04
	.zero		1


	//   ....[54]....
        /*0444*/ 	.word	0x00002bd0
        /*0448*/ 	.word	0x00000000
        /*044c*/ 	.word	0x00000080
        /*0450*/ 	.short	0x010a
        /*0452*/ 	.byte	0xff
	.zero		1


	//   ....[55]....
        /*0454*/ 	.word	0x00003190
        /*0458*/ 	.word	0x00000000
        /*045c*/ 	.word	0x00000070
        /*0460*/ 	.short	0x010a
        /*0462*/ 	.byte	0xff
	.zero		1


	//   ....[56]....
        /*0464*/ 	.word	0x00003290
        /*0468*/ 	.word	0x00000003
        /*046c*/ 	.word	0x00000000
        /*0470*/ 	.short	0x0101
        /*0472*/ 	.byte	0xff
	.zero		1


	//   ....[57]....
        /*0474*/ 	.word	0x000032a0
        /*0478*/ 	.word	0x000000ff
        /*047c*/ 	.word	0x00000000
        /*0480*/ 	.short	0x010a
        /*0482*/ 	.byte	0x07
	.zero		1


	//   ....[58]....
        /*0484*/ 	.word	0x000032d0
        /*0488*/ 	.word	0x000000ff
        /*048c*/ 	.word	0x000000b0
        /*0490*/ 	.short	0x010a
        /*0492*/ 	.byte	0x06
	.zero		1


	//   ....[59]....
        /*0494*/ 	.word	0x000033a0
        /*0498*/ 	.word	0x000000ff
        /*049c*/ 	.word	0x00000000
        /*04a0*/ 	.short	0x010a
        /*04a2*/ 	.byte	0x0b
	.zero		1


	//   ....[60]....
        /*04a4*/ 	.word	0x000034d0
        /*04a8*/ 	.word	0x000000ff
        /*04ac*/ 	.word	0x00000000
        /*04b0*/ 	.short	0x010a
        /*04b2*/ 	.byte	0x22
	.zero		1


	//   ....[61]....
        /*04b4*/ 	.word	0x000038b0
        /*04b8*/ 	.word	0x000000ff
        /*04bc*/ 	.word	0x00000000
        /*04c0*/ 	.short	0x010a
        /*04c2*/ 	.byte	0x06
	.zero		1


	//   ....[62]....
        /*04c4*/ 	.word	0x00003940
        /*04c8*/ 	.word	0x000000ff
        /*04cc*/ 	.word	0x00000000
        /*04d0*/ 	.short	0x010a
        /*04d2*/ 	.byte	0x06
	.zero		1


	//   ....[63]....
        /*04d4*/ 	.word	0x000039d0
        /*04d8*/ 	.word	0x000000ff
        /*04dc*/ 	.word	0x00000000
        /*04e0*/ 	.short	0x010a
        /*04e2*/ 	.byte	0x06
	.zero		1


	//   ....[64]....
        /*04e4*/ 	.word	0x00003a60
        /*04e8*/ 	.word	0x000000ff
        /*04ec*/ 	.word	0x00000000
        /*04f0*/ 	.short	0x010a
        /*04f2*/ 	.byte	0x07
	.zero		1


	//   ....[65]....
        /*04f4*/ 	.word	0x00003ea0
        /*04f8*/ 	.word	0x00000000
        /*04fc*/ 	.word	0x00000070
        /*0500*/ 	.short	0x010a
        /*0502*/ 	.byte	0xff
	.zero		1


	//   ....[66]....
        /*0504*/ 	.word	0x00003f90
        /*0508*/ 	.word	0x00000000
        /*050c*/ 	.word	0x00000000
        /*0510*/ 	.short	0x0101
        /*0512*/ 	.byte	0xff
	.zero		1


	//   ....[67]....
        /*0514*/ 	.word	0x000042b0
        /*0518*/ 	.word	0x000000ff
        /*051c*/ 	.word	0x00000068
        /*0520*/ 	.short	0x010a
        /*0522*/ 	.byte	0x06
	.zero		1


	//   ....[68]....
        /*0524*/ 	.word	0x00004430
        /*0528*/ 	.word	0x000000ff
        /*052c*/ 	.word	0x00000058
        /*0530*/ 	.short	0x010a
        /*0532*/ 	.byte	0x06
	.zero		1


	//   ....[69]....
        /*0534*/ 	.word	0x00004760
        /*0538*/ 	.word	0x000000ff
        /*053c*/ 	.word	0x00000050
        /*0540*/ 	.short	0x010b
        /*0542*/ 	.byte	0x06
	.zero		1


	//   ....[70]....
        /*0544*/ 	.word	0x00004780
        /*0548*/ 	.word	0x000000ff
        /*054c*/ 	.word	0x00000000
        /*0550*/ 	.short	0x0101
        /*0552*/ 	.byte	0x25
	.zero		1


	//   ....[71]....
        /*0554*/ 	.word	0x000047c0
        /*0558*/ 	.word	0x00000000
        /*055c*/ 	.word	0x00000058
        /*0560*/ 	.short	0x010a
        /*0562*/ 	.byte	0xff
	.zero		1


	//   ....[72]....
        /*0564*/ 	.word	0x00004ab0
        /*0568*/ 	.word	0x00000000
        /*056c*/ 	.word	0x00000070
        /*0570*/ 	.short	0x010a
        /*0572*/ 	.byte	0xff
	.zero		1


	//   ....[73]....
        /*0574*/ 	.word	0x00004bc0
        /*0578*/ 	.word	0x00000000
        /*057c*/ 	.word	0x00000000
        /*0580*/ 	.short	0x0101
        /*0582*/ 	.byte	0xff
	.zero		1


	//   ....[74]....
        /*0584*/ 	.word	0x00005530
        /*0588*/ 	.word	0x000000ff
        /*058c*/ 	.word	0x00000050
        /*0590*/ 	.short	0x010a
        /*0592*/ 	.byte	0x2b
	.zero		1


	//   ....[75]....
        /*0594*/ 	.word	0x00005540
        /*0598*/ 	.word	0x0000005c
        /*059c*/ 	.word	0x00000090
        /*05a0*/ 	.short	0x010a
        /*05a2*/ 	.byte	0xff
	.zero		1


	//   ....[76]....
        /*05a4*/ 	.word	0x00005690
        /*05a8*/ 	.word	0x000000ff
        /*05ac*/ 	.word	0x00000050
        /*05b0*/ 	.short	0x010a
        /*05b2*/ 	.byte	0x2b
	.zero		1


	//   ....[77]....
        /*05b4*/ 	.word	0x00005770
        /*05b8*/ 	.word	0x000000ff
        /*05bc*/ 	.word	0x00000000
        /*05c0*/ 	.short	0x0101
        /*05c2*/ 	.byte	0x04
	.zero		1


	//   ....[78]....
        /*05c4*/ 	.word	0x000057d0
        /*05c8*/ 	.word	0x0000005c
        /*05cc*/ 	.word	0x00000090
        /*05d0*/ 	.short	0x010a
        /*05d2*/ 	.byte	0xff
	.zero		1


	//   ....[79]....
        /*05d4*/ 	.word	0x00005b20
        /*05d8*/ 	.word	0x000000ff
        /*05dc*/ 	.word	0x00000000
        /*05e0*/ 	.short	0x0101
        /*05e2*/ 	.byte	0x05
	.zero		1


	//   ....[80]....
        /*05e4*/ 	.word	0x00006490
        /*05e8*/ 	.word	0x00000003
        /*05ec*/ 	.word	0x000000e0
        /*05f0*/ 	.short	0x010a
        /*05f2*/ 	.byte	0xff
	.zero		1


	//   ....[81]....
        /*05f4*/ 	.word	0x000064f0
        /*05f8*/ 	.word	0x00000002
        /*05fc*/ 	.word	0x00000028
        /*0600*/ 	.short	0x010a
        /*0602*/ 	.byte	0xff
	.zero		1


	//   ....[82]....
        /*0604*/ 	.word	0x00006550
        /*0608*/ 	.word	0x00000002
        /*060c*/ 	.word	0x00000028
        /*0610*/ 	.short	0x010a
        /*0612*/ 	.byte	0xff
	.zero		1


	//   ....[83]....
        /*0614*/ 	.word	0x000065a0
        /*0618*/ 	.word	0x00000002
        /*061c*/ 	.word	0x00000070
        /*0620*/ 	.short	0x010a
        /*0622*/ 	.byte	0xff
	.zero		1


	//   ....[84]....
        /*0624*/ 	.word	0x00006600
        /*0628*/ 	.word	0x00000000
        /*062c*/ 	.word	0x00000000
        /*0630*/ 	.short	0x010a
        /*0632*/ 	.byte	0xff
	.zero		1


	//   ....[85]....
        /*0634*/ 	.word	0x00006660
        /*0638*/ 	.word	0x00000000
        /*063c*/ 	.word	0x00000000
        /*0640*/ 	.short	0x010a
        /*0642*/ 	.byte	0xff
	.zero		1


	//   ....[86]....
        /*0644*/ 	.word	0x000066c0
        /*0648*/ 	.word	0x00000000
        /*064c*/ 	.word	0x00000000
        /*0650*/ 	.short	0x010a
        /*0652*/ 	.byte	0xff
	.zero		1


	//   ....[87]....
        /*0654*/ 	.word	0x00006720
        /*0658*/ 	.word	0x00000000
        /*065c*/ 	.word	0x00000000
        /*0660*/ 	.short	0x010a
        /*0662*/ 	.byte	0xff
	.zero		1


	//   ....[88]....
        /*0664*/ 	.word	0x00006770
        /*0668*/ 	.word	0x00000000
        /*066c*/ 	.word	0x000000d0
        /*0670*/ 	.short	0x010a
        /*0672*/ 	.byte	0xff
	.zero		1


	//   ....[89]....
        /*0674*/ 	.word	0x000067d0
        /*0678*/ 	.word	0x00000000
        /*067c*/ 	.word	0x00000080
        /*0680*/ 	.short	0x010a
        /*0682*/ 	.byte	0xff
	.zero		1


	//   ....[90]....
        /*0684*/ 	.word	0x00006820
        /*0688*/ 	.word	0x00000000
        /*068c*/ 	.word	0x00000070
        /*0690*/ 	.short	0x010a
        /*0692*/ 	.byte	0xff
	.zero		1


	//   ....[91]....
        /*0694*/ 	.word	0x00006880
        /*0698*/ 	.word	0x00000000
        /*069c*/ 	.word	0x00000080
        /*06a0*/ 	.short	0x010a
        /*06a2*/ 	.byte	0xff
	.zero		1


	//   ....[92]....
        /*06a4*/ 	.word	0x000068d0
        /*06a8*/ 	.word	0x00000000
        /*06ac*/ 	.word	0x00000070
        /*06b0*/ 	.short	0x010a
        /*06b2*/ 	.byte	0xff
	.zero		1


	//   ....[93]....
        /*06b4*/ 	.word	0x00006930
        /*06b8*/ 	.word	0x00000003
        /*06bc*/ 	.word	0x000000b0
        /*06c0*/ 	.short	0x010a
        /*06c2*/ 	.byte	0xff
	.zero		1


	//   ....[94]....
        /*06c4*/ 	.word	0x00006990
        /*06c8*/ 	.word	0x00000000
        /*06cc*/ 	.word	0x00000000
        /*06d0*/ 	.short	0x010a
        /*06d2*/ 	.byte	0xff
	.zero		1


	//   ....[95]....
        /*06d4*/ 	.word	0x000069f0
        /*06d8*/ 	.word	0x00000000
        /*06dc*/ 	.word	0x00000000
        /*06e0*/ 	.short	0x010a
        /*06e2*/ 	.byte	0xff
	.zero		1


	//   ....[96]....
        /*06e4*/ 	.word	0x00006a50
        /*06e8*/ 	.word	0x00000000
        /*06ec*/ 	.word	0x00000000
        /*06f0*/ 	.short	0x010a
        /*06f2*/ 	.byte	0xff
	.zero		1


	//   ....[97]....
        /*06f4*/ 	.word	0x00006ab0
        /*06f8*/ 	.word	0x00000000
        /*06fc*/ 	.word	0x00000000
        /*0700*/ 	.short	0x010a
        /*0702*/ 	.byte	0xff
	.zero		1


	//   ....[98]....
        /*0704*/ 	.word	0x00006b10
        /*0708*/ 	.word	0x00000000
        /*070c*/ 	.word	0x00000000
        /*0710*/ 	.short	0x010a
        /*0712*/ 	.byte	0xff
	.zero		1


	//   ....[99]....
        /*0714*/ 	.word	0x00006b60
        /*0718*/ 	.word	0x00000000
        /*071c*/ 	.word	0x00000070
        /*0720*/ 	.short	0x010a
        /*0722*/ 	.byte	0xff
	.zero		1


	//   ....[100]....
        /*0724*/ 	.word	0x00006bc0
        /*0728*/ 	.word	0x00000000
        /*072c*/ 	.word	0x00000068
        /*0730*/ 	.short	0x010a
        /*0732*/ 	.byte	0xff
	.zero		1


	//   ....[101]....
        /*0734*/ 	.word	0x00006c20
        /*0738*/ 	.word	0x00000003
        /*073c*/ 	.word	0x00000058
        /*0740*/ 	.short	0x010a
        /*0742*/ 	.byte	0xff
	.zero		1


	//   ....[102]....
        /*0744*/ 	.word	0x00006c70
        /*0748*/ 	.word	0x00000000
        /*074c*/ 	.word	0x00000070
        /*0750*/ 	.short	0x010a
        /*0752*/ 	.byte	0xff
	.zero		1


	//   ....[103]....
        /*0754*/ 	.word	0x00006cd0
        /*0758*/ 	.word	0x00000000
        /*075c*/ 	.word	0x00000050
        /*0760*/ 	.short	0x010a
        /*0762*/ 	.byte	0xff
	.zero		1


	//   ....[104]....
        /*0764*/ 	.word	0x00006d20
        /*0768*/ 	.word	0x0000005c
        /*076c*/ 	.word	0x00000090
        /*0770*/ 	.short	0x010a
        /*0772*/ 	.byte	0xff
	.zero		1


	//----- nvinfo : EIATTR_NUM_MBARRIERS
	.align		4
.L_47:
        /*0774*/ 	.byte	0x03, 0x38
        /*0776*/ 	.short	0x001e


	//----- nvinfo : EIATTR_EXIT_INSTR_OFFSETS
	.align		4
        /*0778*/ 	.byte	0x04, 0x1c
        /*077a*/ 	.short	(.L_49 - .L_48)


	//   ....[0]....
.L_48:
        /*077c*/ 	.word	0x000026b0


	//   ....[1]....
        /*0780*/ 	.word	0x00002ba0


	//   ....[2]....
        /*0784*/ 	.word	0x00002c00


	//   ....[3]....
        /*0788*/ 	.word	0x00003cc0


	//   ....[4]....
        /*078c*/ 	.word	0x000047f0


	//   ....[5]....
        /*0790*/ 	.word	0x00004830


	//   ....[6]....
        /*0794*/ 	.word	0x00006480


	//----- nvinfo : EIATTR_MAX_THREADS
	.align		4
.L_49:
        /*0798*/ 	.byte	0x04, 0x05
        /*079a*/ 	.short	(.L_51 - .L_50)
.L_50:
        /*079c*/ 	.word	0x00000100
        /*07a0*/ 	.word	0x00000001
        /*07a4*/ 	.word	0x00000001


	//----- nvinfo : EIATTR_CRS_STACK_SIZE
	.align		4
.L_51:
        /*07a8*/ 	.byte	0x04, 0x1e
        /*07aa*/ 	.short	(.L_53 - .L_52)
.L_52:
        /*07ac*/ 	.word	0x00000000


	//----- nvinfo : EIATTR_CBANK_PARAM_SIZE
	.align		4
.L_53:
        /*07b0*/ 	.byte	0x03, 0x19
        /*07b2*/ 	.short	0x0800


	//----- nvinfo : EIATTR_PARAM_CBANK
	.align		4
        /*07b4*/ 	.byte	0x04, 0x0a
        /*07b6*/ 	.short	(.L_55 - .L_54)
	.align		4
.L_54:
        /*07b8*/ 	.word	index@(.nv.constant0._ZN7cutlass13device_kernelINS_4gemm6kernel13GemmUniversalIN4cute5tupleIJiiiiEEENS1_10collective13CollectiveMmaINS1_35MainloopSm100TmaUmmaWarpSpecializedILi5ELi2ELi4ENS5_IJNS4_1CILi1EEESB_SB_EEEEENS5_IJNSA_ILi128EEENSA_ILi32EEENSA_ILi256EEEEEEaNS5_IJlSB_lEEEaSI_NS4_8TiledMMAINS4_8MMA_AtomIJNS4_15SM100_MMA_S8_SSIaaiLi128ELi32ELNS4_4UMMA5MajorE0ELSN_0ELNSM_8SaturateE0EEEEEENS4_6LayoutISC_NS5_IJNSA_ILi0EEESS_SS_EEEEENS5_IJNS4_10UnderscoreESV_SV_EEEEENS4_13SM90_TMA_LOADENS4_14ComposedLayoutINS4_7SwizzleILi3ELi4ELi3EEENS4_18smem_ptr_flag_bitsILi8EEENSR_INS5_IJNSA_ILi8EEESE_EEENS5_IJSE_SB_EEEEEEEvNS4_8identityESY_S18_vS19_EENS_8epilogue10collective18CollectiveEpilogueINS1B_23Sm100TmaWarpSpecializedILi1ELi1ELi32ELb0ELb0EEEJSH_NS5_IJNSR_ISE_SB_EENSR_ISF_SB_EEEEEaSI_aSI_NS1B_6fusion15FusionCallbacksIS1F_NS1J_17LinearCombinationIaiaiLNS_15FloatRoundStyleE2EEESH_S1I_JEEENS4_5SM1004TMEM4LOAD26SM100_TMEM_LOAD_32dp32b32xESY_NSZ_INS10_ILi1ELi4ELi3EEES13_NSR_INS5_IJS14_SF_EEENS5_IJSF_SB_EEEEEEENS4_39AutoVectorizingCopyWithAssumedAlignmentILi128EEENS4_14SM90_TMA_STOREES1X_S1Z_S1Z_EEEvvEEEEvNT_6ParamsE)
        /*07bc*/ 	.short	0x0380
        /*07be*/ 	.short	0x0800


	//----- nvinfo : EIATTR_SW_WAR
	.align		4
.L_55:
        /*07c0*/ 	.byte	0x04, 0x36
        /*07c2*/ 	.short	(.L_57 - .L_56)
.L_56:
        /*07c4*/ 	.word	0x00000008
.L_57:


//--------------------- .nv.callgraph             --------------------------
	.section	.nv.callgraph,"",@"SHT_CUDA_CALLGRAPH"
	.align	4
	.sectionentsize	8
	.align		4
        /*0000*/ 	.word	0x00000000
	.align		4
        /*0004*/ 	.word	0xffffffff
	.align		4
        /*0008*/ 	.word	index@(_ZN7cutlass13device_kernelINS_4gemm6kernel13GemmUniversalIN4cute5tupleIJiiiiEEENS1_10collective13CollectiveMmaINS1_35MainloopSm100TmaUmmaWarpSpecializedILi5ELi2ELi4ENS5_IJNS4_1CILi1EEESB_SB_EEEEENS5_IJNSA_ILi128EEENSA_ILi32EEENSA_ILi256EEEEEEaNS5_IJlSB_lEEEaSI_NS4_8TiledMMAINS4_8MMA_AtomIJNS4_15SM100_MMA_S8_SSIaaiLi128ELi32ELNS4_4UMMA5MajorE0ELSN_0ELNSM_8SaturateE0EEEEEENS4_6LayoutISC_NS5_IJNSA_ILi0EEESS_SS_EEEEENS5_IJNS4_10UnderscoreESV_SV_EEEEENS4_13SM90_TMA_LOADENS4_14ComposedLayoutINS4_7SwizzleILi3ELi4ELi3EEENS4_18smem_ptr_flag_bitsILi8EEENSR_INS5_IJNSA_ILi8EEESE_EEENS5_IJSE_SB_EEEEEEEvNS4_8identityESY_S18_vS19_EENS_8epilogue10collective18CollectiveEpilogueINS1B_23Sm100TmaWarpSpecializedILi1ELi1ELi32ELb0ELb0EEEJSH_NS5_IJNSR_ISE_SB_EENSR_ISF_SB_EEEEEaSI_aSI_NS1B_6fusion15FusionCallbacksIS1F_NS1J_17LinearCombinationIaiaiLNS_15FloatRoundStyleE2EEESH_S1I_JEEENS4_5SM1004TMEM4LOAD26SM100_TMEM_LOAD_32dp32b32xESY_NSZ_INS10_ILi1ELi4ELi3EEES13_NSR_INS5_IJS14_SF_EEENS5_IJSF_SB_EEEEEEENS4_39AutoVectorizingCopyWithAssumedAlignmentILi128EEENS4_14SM90_TMA_STOREES1X_S1Z_S1Z_EEEvvEEEEvNT_6ParamsE)
	.align		4
        /*000c*/ 	.word	index@(__assertfail)
	.align		4
        /*0010*/ 	.word	0x00000000
	.align		4
        /*0014*/ 	.word	0xfffffffe
	.align		4
        /*0018*/ 	.word	0x00000000
	.align		4
        /*001c*/ 	.word	0xfffffffd
	.align		4
        /*0020*/ 	.word	0x00000000
	.align		4
        /*0024*/ 	.word	0xfffffffc


//--------------------- .nv.constant4             --------------------------
	.section	.nv.constant4,"a",@progbits
	.align	8
	.align		8
.nv.constant4:
        /*0000*/ 	.dword	__assertfail
	.align		8
        /*0008*/ 	.dword	__unnamed_1
	.align		8
        /*0010*/ 	.dword	__unnamed_2
	.align		8
        /*0018*/ 	.dword	_ZN40_INTERNAL_4bd4f747_4_k_cu_a1f12b59_209944cuda3std3__45__cpo5beginE
	.align		8
        /*0020*/ 	.dword	_ZN40_INTERNAL_4bd4f747_4_k_cu_a1f12b59_209944cuda3std3__45__cpo3endE
	.align		8
        /*0028*/ 	.dword	_ZN40_INTERNAL_4bd4f747_4_k_cu_a1f12b59_209944cuda3std3__45__cpo6cbeginE
	.align		8
        /*0030*/ 	.dword	_ZN40_INTERNAL_4bd4f747_4_k_cu_a1f12b59_209944cuda3std3__45__cpo4cendE
	.align		8
        /*0038*/ 	.dword	_ZN40_INTERNAL_4bd4f747_4_k_cu_a1f12b59_209944cuda3std3__442_GLOBAL__N__4bd4f747_4_k_cu_a1f12b59_209946ignoreE
	.align		8
        /*0040*/ 	.dword	_ZN40_INTERNAL_4bd4f747_4_k_cu_a1f12b59_209944cuda3std3__419piecewise_constructE
	.align		8
        /*0048*/ 	.dword	_ZN40_INTERNAL_4bd4f747_4_k_cu_a1f12b59_209944cuda3std3__48in_placeE
	.align		8
        /*0050*/ 	.dword	_ZN40_INTERNAL_4bd4f747_4_k_cu_a1f12b59_209944cuda3std6ranges3__45__cpo4swapE
	.align		8
        /*0058*/ 	.dword	_ZN40_INTERNAL_4bd4f747_4_k_cu_a1f12b59_209944cuda3std6ranges3__45__cpo9iter_moveE
	.align		8
        /*0060*/ 	.dword	_ZN40_INTERNAL_4bd4f747_4_k_cu_a1f12b59_209944cute7productE
	.align		8
        /*0068*/ 	.dword	_ZN40_INTERNAL_4bd4f747_4_k_cu_a1f12b59_209944cute1_E
	.align		8
        /*0070*/ 	.dword	$str$25
	.align		8
        /*0078*/ 	.dword	$str$26
	.align		8
        /*0080*/ 	.dword	$str$27
	.align		8
        /*0088*/ 	.dword	$str$28


//--------------------- .text._ZN7cutlass13device_kernelINS_4gemm6kernel13GemmUniversalIN4cute5tupleIJiiiiEEENS1_10collective13CollectiveMmaINS1_35MainloopSm100TmaUmmaWarpSpecializedILi5ELi2ELi4ENS5_IJNS4_1CILi1EEESB_SB_EEEEENS5_IJNSA_ILi128EEENSA_ILi32EEENSA_ILi256EEEEEEaNS5_IJlSB_lEEEaSI_NS4_8TiledMMAINS4_8MMA_AtomIJNS4_15SM100_MMA_S8_SSIaaiLi128ELi32ELNS4_4UMMA5MajorE0ELSN_0ELNSM_8SaturateE0EEEEEENS4_6LayoutISC_NS5_IJNSA_ILi0EEESS_SS_EEEEENS5_IJNS4_10UnderscoreESV_SV_EEEEENS4_13SM90_TMA_LOADENS4_14ComposedLayoutINS4_7SwizzleILi3ELi4ELi3EEENS4_18smem_ptr_flag_bitsILi8EEENSR_INS5_IJNSA_ILi8EEESE_EEENS5_IJSE_SB_EEEEEEEvNS4_8identityESY_S18_vS19_EENS_8epilogue10collective18CollectiveEpilogueINS1B_23Sm100TmaWarpSpecializedILi1ELi1ELi32ELb0ELb0EEEJSH_NS5_IJNSR_ISE_SB_EENSR_ISF_SB_EEEEEaSI_aSI_NS1B_6fusion15FusionCallbacksIS1F_NS1J_17LinearCombinationIaiaiLNS_15FloatRoundStyleE2EEESH_S1I_JEEENS4_5SM1004TMEM4LOAD26SM100_TMEM_LOAD_32dp32b32xESY_NSZ_INS10_ILi1ELi4ELi3EEES13_NSR_INS5_IJS14_SF_EEENS5_IJSF_SB_EEEEEEENS4_39AutoVectorizingCopyWithAssumedAlignmentILi128EEENS4_14SM90_TMA_STOREES1X_S1Z_S1Z_EEEvvEEEEvNT_6ParamsE --------------------------
	.section	.text._ZN7cutlass13device_kernelINS_4gemm6kernel13GemmUniversalIN4cute5tupleIJiiiiEEENS1_10collective13CollectiveMmaINS1_35MainloopSm100TmaUmmaWarpSpecializedILi5ELi2ELi4ENS5_IJNS4_1CILi1EEESB_SB_EEEEENS5_IJNSA_ILi128EEENSA_ILi32EEENSA_ILi256EEEEEEaNS5_IJlSB_lEEEaSI_NS4_8TiledMMAINS4_8MMA_AtomIJNS4_15SM100_MMA_S8_SSIaaiLi128ELi32ELNS4_4UMMA5MajorE0ELSN_0ELNSM_8SaturateE0EEEEEENS4_6LayoutISC_NS5_IJNSA_ILi0EEESS_SS_EEEEENS5_IJNS4_10UnderscoreESV_SV_EEEEENS4_13SM90_TMA_LOADENS4_14ComposedLayoutINS4_7SwizzleILi3ELi4ELi3EEENS4_18smem_ptr_flag_bitsILi8EEENSR_INS5_IJNSA_ILi8EEESE_EEENS5_IJSE_SB_EEEEEEEvNS4_8identityESY_S18_vS19_EENS_8epilogue10collective18CollectiveEpilogueINS1B_23Sm100TmaWarpSpecializedILi1ELi1ELi32ELb0ELb0EEEJSH_NS5_IJNSR_ISE_SB_EENSR_ISF_SB_EEEEEaSI_aSI_NS1B_6fusion15FusionCallbacksIS1F_NS1J_17LinearCombinationIaiaiLNS_15FloatRoundStyleE2EEESH_S1I_JEEENS4_5SM1004TMEM4LOAD26SM100_TMEM_LOAD_32dp32b32xESY_NSZ_INS10_ILi1ELi4ELi3EEES13_NSR_INS5_IJS14_SF_EEENS5_IJSF_SB_EEEEEEENS4_39AutoVectorizingCopyWithAssumedAlignmentILi128EEENS4_14SM90_TMA_STOREES1X_S1Z_S1Z_EEEvvEEEEvNT_6ParamsE,"ax",@progbits
	.align	128
.text._ZN7cutlass13device_kernelINS_4gemm6kernel13GemmUniversalIN4cute5tupleIJiiiiEEENS1_10collective13CollectiveMmaINS1_35MainloopSm100TmaUmmaWarpSpecializedILi5ELi2ELi4ENS5_IJNS4_1CILi1EEESB_SB_EEEEENS5_IJNSA_ILi128EEENSA_ILi32EEENSA_ILi256EEEEEEaNS5_IJlSB_lEEEaSI_NS4_8TiledMMAINS4_8MMA_AtomIJNS4_15SM100_MMA_S8_SSIaaiLi128ELi32ELNS4_4UMMA5MajorE0ELSN_0ELNSM_8SaturateE0EEEEEENS4_6LayoutISC_NS5_IJNSA_ILi0EEESS_SS_EEEEENS5_IJNS4_10UnderscoreESV_SV_EEEEENS4_13SM90_TMA_LOADENS4_14ComposedLayoutINS4_7SwizzleILi3ELi4ELi3EEENS4_18smem_ptr_flag_bitsILi8EEENSR_INS5_IJNSA_ILi8EEESE_EEENS5_IJSE_SB_EEEEEEEvNS4_8identityESY_S18_vS19_EENS_8epilogue10collective18CollectiveEpilogueINS1B_23Sm100TmaWarpSpecializedILi1ELi1ELi32ELb0ELb0EEEJSH_NS5_IJNSR_ISE_SB_EENSR_ISF_SB_EEEEEaSI_aSI_NS1B_6fusion15FusionCallbacksIS1F_NS1J_17LinearCombinationIaiaiLNS_15FloatRoundStyleE2EEESH_S1I_JEEENS4_5SM1004TMEM4LOAD26SM100_TMEM_LOAD_32dp32b32xESY_NSZ_INS10_ILi1ELi4ELi3EEES13_NSR_INS5_IJS14_SF_EEENS5_IJSF_SB_EEEEEEENS4_39AutoVectorizingCopyWithAssumedAlignmentILi128EEENS4_14SM90_TMA_STOREES1X_S1Z_S1Z_EEEvvEEEEvNT_6ParamsE:
        .type           _ZN7cutlass13device_kernelINS_4gemm6kernel13GemmUniversalIN4cute5tupleIJiiiiEEENS1_10collective13CollectiveMmaINS1_35MainloopSm100TmaUmmaWarpSpecializedILi5ELi2ELi4ENS5_IJNS4_1CILi1EEESB_SB_EEEEENS5_IJNSA_ILi128EEENSA_ILi32EEENSA_ILi256EEEEEEaNS5_IJlSB_lEEEaSI_NS4_8TiledMMAINS4_8MMA_AtomIJNS4_15SM100_MMA_S8_SSIaaiLi128ELi32ELNS4_4UMMA5MajorE0ELSN_0ELNSM_8SaturateE0EEEEEENS4_6LayoutISC_NS5_IJNSA_ILi0EEESS_SS_EEEEENS5_IJNS4_10UnderscoreESV_SV_EEEEENS4_13SM90_TMA_LOADENS4_14ComposedLayoutINS4_7SwizzleILi3ELi4ELi3EEENS4_18smem_ptr_flag_bitsILi8EEENSR_INS5_IJNSA_ILi8EEESE_EEENS5_IJSE_SB_EEEEEEEvNS4_8identityESY_S18_vS19_EENS_8epilogue10collective18CollectiveEpilogueINS1B_23Sm100TmaWarpSpecializedILi1ELi1ELi32ELb0ELb0EEEJSH_NS5_IJNSR_ISE_SB_EENSR_ISF_SB_EEEEEaSI_aSI_NS1B_6fusion15FusionCallbacksIS1F_NS1J_17LinearCombinationIaiaiLNS_15FloatRoundStyleE2EEESH_S1I_JEEENS4_5SM1004TMEM4LOAD26SM100_TMEM_LOAD_32dp32b32xESY_NSZ_INS10_ILi1ELi4ELi3EEES13_NSR_INS5_IJS14_SF_EEENS5_IJSF_SB_EEEEEEENS4_39AutoVectorizingCopyWithAssumedAlignmentILi128EEENS4_14SM90_TMA_STOREES1X_S1Z_S1Z_EEEvvEEEEvNT_6ParamsE,@function
        .size           _ZN7cutlass13device_kernelINS_4gemm6kernel13GemmUniversalIN4cute5tupleIJiiiiEEENS1_10collective13CollectiveMmaINS1_35MainloopSm100TmaUmmaWarpSpecializedILi5ELi2ELi4ENS5_IJNS4_1CILi1EEESB_SB_EEEEENS5_IJNSA_ILi128EEENSA_ILi32EEENSA_ILi256EEEEEEaNS5_IJlSB_lEEEaSI_NS4_8TiledMMAINS4_8MMA_AtomIJNS4_15SM100_MMA_S8_SSIaaiLi128ELi32ELNS4_4UMMA5MajorE0ELSN_0ELNSM_8SaturateE0EEEEEENS4_6LayoutISC_NS5_IJNSA_ILi0EEESS_SS_EEEEENS5_IJNS4_10UnderscoreESV_SV_EEEEENS4_13SM90_TMA_LOADENS4_14ComposedLayoutINS4_7SwizzleILi3ELi4ELi3EEENS4_18smem_ptr_flag_bitsILi8EEENSR_INS5_IJNSA_ILi8EEESE_EEENS5_IJSE_SB_EEEEEEEvNS4_8identityESY_S18_vS19_EENS_8epilogue10collective18CollectiveEpilogueINS1B_23Sm100TmaWarpSpecializedILi1ELi1ELi32ELb0ELb0EEEJSH_NS5_IJNSR_ISE_SB_EENSR_ISF_SB_EEEEEaSI_aSI_NS1B_6fusion15FusionCallbacksIS1F_NS1J_17LinearCombinationIaiaiLNS_15FloatRoundStyleE2EEESH_S1I_JEEENS4_5SM1004TMEM4LOAD26SM100_TMEM_LOAD_32dp32b32xESY_NSZ_INS10_ILi1ELi4ELi3EEES13_NSR_INS5_IJS14_SF_EEENS5_IJSF_SB_EEEEEEENS4_39AutoVectorizingCopyWithAssumedAlignmentILi128EEENS4_14SM90_TMA_STOREES1X_S1Z_S1Z_EEEvvEEEEvNT_6ParamsE,(.L_x_131 - _ZN7cutlass13device_kernelINS_4gemm6kernel13GemmUniversalIN4cute5tupleIJiiiiEEENS1_10collective13CollectiveMmaINS1_35MainloopSm100TmaUmmaWarpSpecializedILi5ELi2ELi4ENS5_IJNS4_1CILi1EEESB_SB_EEEEENS5_IJNSA_ILi128EEENSA_ILi32EEENSA_ILi256EEEEEEaNS5_IJlSB_lEEEaSI_NS4_8TiledMMAINS4_8MMA_AtomIJNS4_15SM100_MMA_S8_SSIaaiLi128ELi32ELNS4_4UMMA5MajorE0ELSN_0ELNSM_8SaturateE0EEEEEENS4_6LayoutISC_NS5_IJNSA_ILi0EEESS_SS_EEEEENS5_IJNS4_10UnderscoreESV_SV_EEEEENS4_13SM90_TMA_LOADENS4_14ComposedLayoutINS4_7SwizzleILi3ELi4ELi3EEENS4_18smem_ptr_flag_bitsILi8EEENSR_INS5_IJNSA_ILi8EEESE_EEENS5_IJSE_SB_EEEEEEEvNS4_8identityESY_S18_vS19_EENS_8epilogue10collective18CollectiveEpilogueINS1B_23Sm100TmaWarpSpecializedILi1ELi1ELi32ELb0ELb0EEEJSH_NS5_IJNSR_ISE_SB_EENSR_ISF_SB_EEEEEaSI_aSI_NS1B_6fusion15FusionCallbacksIS1F_NS1J_17LinearCombinationIaiaiLNS_15FloatRoundStyleE2EEESH_S1I_JEEENS4_5SM1004TMEM4LOAD26SM100_TMEM_LOAD_32dp32b32xESY_NSZ_INS10_ILi1ELi4ELi3EEES13_NSR_INS5_IJS14_SF_EEENS5_IJSF_SB_EEEEEEENS4_39AutoVectorizingCopyWithAssumedAlignmentILi128EEENS4_14SM90_TMA_STOREES1X_S1Z_S1Z_EEEvvEEEEvNT_6ParamsE)
        .other          _ZN7cutlass13device_kernelINS_4gemm6kernel13GemmUniversalIN4cute5tupleIJiiiiEEENS1_10collective13CollectiveMmaINS1_35MainloopSm100TmaUmmaWarpSpecializedILi5ELi2ELi4ENS5_IJNS4_1CILi1EEESB_SB_EEEEENS5_IJNSA_ILi128EEENSA_ILi32EEENSA_ILi256EEEEEEaNS5_IJlSB_lEEEaSI_NS4_8TiledMMAINS4_8MMA_AtomIJNS4_15SM100_MMA_S8_SSIaaiLi128ELi32ELNS4_4UMMA5MajorE0ELSN_0ELNSM_8SaturateE0EEEEEENS4_6LayoutISC_NS5_IJNSA_ILi0EEESS_SS_EEEEENS5_IJNS4_10UnderscoreESV_SV_EEEEENS4_13SM90_TMA_LOADENS4_14ComposedLayoutINS4_7SwizzleILi3ELi4ELi3EEENS4_18smem_ptr_flag_bitsILi8EEENSR_INS5_IJNSA_ILi8EEESE_EEENS5_IJSE_SB_EEEEEEEvNS4_8identityESY_S18_vS19_EENS_8epilogue10collective18CollectiveEpilogueINS1B_23Sm100TmaWarpSpecializedILi1ELi1ELi32ELb0ELb0EEEJSH_NS5_IJNSR_ISE_SB_EENSR_ISF_SB_EEEEEaSI_aSI_NS1B_6fusion15FusionCallbacksIS1F_NS1J_17LinearCombinationIaiaiLNS_15FloatRoundStyleE2EEESH_S1I_JEEENS4_5SM1004TMEM4LOAD26SM100_TMEM_LOAD_32dp32b32xESY_NSZ_INS10_ILi1ELi4ELi3EEES13_NSR_INS5_IJS14_SF_EEENS5_IJSF_SB_EEEEEEENS4_39AutoVectorizingCopyWithAssumedAlignmentILi128EEENS4_14SM90_TMA_STOREES1X_S1Z_S1Z_EEEvvEEEEvNT_6ParamsE,@"STO_CUDA_ENTRY STV_DEFAULT"
_ZN7cutlass13device_kernelINS_4gemm6kernel13GemmUniversalIN4cute5tupleIJiiiiEEENS1_10collective13CollectiveMmaINS1_35MainloopSm100TmaUmmaWarpSpecializedILi5ELi2ELi4ENS5_IJNS4_1CILi1EEESB_SB_EEEEENS5_IJNSA_ILi128EEENSA_ILi32EEENSA_ILi256EEEEEEaNS5_IJlSB_lEEEaSI_NS4_8TiledMMAINS4_8MMA_AtomIJNS4_15SM100_MMA_S8_SSIaaiLi128ELi32ELNS4_4UMMA5MajorE0ELSN_0ELNSM_8SaturateE0EEEEEENS4_6LayoutISC_NS5_IJNSA_ILi0EEESS_SS_EEEEENS5_IJNS4_10UnderscoreESV_SV_EEEEENS4_13SM90_TMA_LOADENS4_14ComposedLayoutINS4_7SwizzleILi3ELi4ELi3EEENS4_18smem_ptr_flag_bitsILi8EEENSR_INS5_IJNSA_ILi8EEESE_EEENS5_IJSE_SB_EEEEEEEvNS4_8identityESY_S18_vS19_EENS_8epilogue10collective18CollectiveEpilogueINS1B_23Sm100TmaWarpSpecializedILi1ELi1ELi32ELb0ELb0EEEJSH_NS5_IJNSR_ISE_SB_EENSR_ISF_SB_EEEEEaSI_aSI_NS1B_6fusion15FusionCallbacksIS1F_NS1J_17LinearCombinationIaiaiLNS_15FloatRoundStyleE2EEESH_S1I_JEEENS4_5SM1004TMEM4LOAD26SM100_TMEM_LOAD_32dp32b32xESY_NSZ_INS10_ILi1ELi4ELi3EEES13_NSR_INS5_IJS14_SF_EEENS5_IJSF_SB_EEEEEEENS4_39AutoVectorizingCopyWithAssumedAlignmentILi128EEENS4_14SM90_TMA_STOREES1X_S1Z_S1Z_EEEvvEEEEvNT_6ParamsE:
[----:B------:R-:W1:Y:S01]  /*0000*/  LDC R1, c[0x0][0x37c] ;  /* 0x0000df00ff017b82 */ /* 0x000e620000000800 */
[----:B------:R-:W2:Y:S01]  /*0010*/  S2R R103, SR_TID.X ;  /* 0x0000000000677919 */ /* 0x000ea20000002100 */
[----:B------:R-:W3:Y:S01]  /*0020*/  LDCU.64 UR4, c[0x0][0x890] ;  /* 0x00011200ff0477ac */ /* 0x000ee20008000a00 */
[----:B------:R-:W-:Y:S02]  /*0030*/  PRMT R98, RZ, 0x7610, R98 ;  /* 0x00007610ff627816 */ /* 0x000fe40000000062 */
[----:B------:R-:W-:Y:S01]  /*0040*/  ELECT P5, URZ, PT ;  /* 0x0000000000ff782f */ /* 0x000fe200038a0000 */
[----:B------:R-:W4:Y:S01]  /*0050*/  LDCU.64 UR40, c[0x0][0x358] ;  /* 0x00006b00ff2877ac */ /* 0x000f220008000a00 */
[----:B---3--:R-:W-:-:S04]  /*0060*/  UISETP.NE.U32.AND UP0, UPT, UR4, URZ, UPT ;  /* 0x000000ff0400728c */ /* 0x008fc8000bf05070 */
[----:B------:R-:W-:Y:S01]  /*0070*/  UISETP.NE.AND.EX UP0, UPT, UR5, URZ, UPT, UP0 ;  /* 0x000000ff0500728c */ /* 0x000fe2000bf05300 */
[----:B--2---:R-:W-:-:S05]  /*0080*/  SHF.R.U32.HI R106, RZ, 0x5, R103 ;  /* 0x00000005ff6a7819 */ /* 0x004fca0000011667 */
[----:B------:R-:W2:Y:S02]  /*0090*/  SHFL.IDX PT, R0, R106, RZ, 0x1f ;  /* 0x00001fff6a007589 */ /* 0x000ea400000e0000 */
[----:B--2---:R-:W-:Y:S01]  /*00a0*/  R2UR UR8, R0 ;  /* 0x00000000000872ca */ /* 0x004fe200000e0000 */
[----:B-1--4-:R-:W-:-:S14]  /*00b0*/  BRA.U UP0, `(.L_x_0) ;  /* 0x00000001002c7547 */ /* 0x012fdc000b800000 */
[----:B------:R-:W1:Y:S02]  /*00c0*/  LDCU.64 UR6, c[0x0][0x888] ;  /* 0x00011100ff0677ac */ /* 0x000e640008000a00 */
[----:B-1----:R-:W-:-:S04]  /*00d0*/  UISETP.NE.U32.AND UP0, UPT, UR6, URZ, UPT ;  /* 0x000000ff0600728c */ /* 0x002fc8000bf05070 */
[----:B------:R-:W-:-:S09]  /*00e0*/  UISETP.NE.AND.EX UP0, UPT, UR7, URZ, UPT, UP0 ;  /* 0x000000ff0700728c */ /* 0x000fd2000bf05300 */
[----:B------:R-:W-:Y:S05]  /*00f0*/  BRA.U !UP0, `(.L_x_1) ;  /* 0x0000000108107547 */ /* 0x000fea000b800000 */
[----:B------:R-:W1:Y:S02]  /*0100*/  LDC.64 R48, c[0x0][0x888] ;  /* 0x00022200ff307b82 */ /* 0x000e640000000a00 */
[----:B-1----:R1:W5:Y:S01]  /*0110*/  LDG.E R48, desc[UR40][R48.64] ;  /* 0x0000002830307981 */ /* 0x002362000c1e1900 */
[----:B------:R-:W-:Y:S01]  /*0120*/  HFMA2 R98, -RZ, RZ, 0, 5.9604644775390625e-08 ;  /* 0x00000001ff627431 */ /* 0x000fe200000001ff */
[----:B------:R-:W-:Y:S05]  /*0130*/  BRA `(.L_x_0) ;  /* 0x00000000000c7947 */ /* 0x000fea0003800000 */
.L_x_1:
[----:B------:R-:W1:Y:S01]  /*0140*/  LDCU UR6, c[0x0][0x880] ;  /* 0x00011000ff0677ac */ /* 0x000e620008000800 */
[----:B------:R-:W-:Y:S01]  /*0150*/  HFMA2 R98, -RZ, RZ, 0, 5.9604644775390625e-08 ;  /* 0x00000001ff627431 */ /* 0x000fe200000001ff */
[----:B-1----:R-:W-:-:S07]  /*0160*/  MOV R48, UR6 ;  /* 0x0000000600307c02 */ /* 0x002fce0008000f00 */
.L_x_0:
[----:B------:R-:W2:Y:S02]  /*0170*/  LDCU.64 UR6, c[0x0][0x8b0] ;  /* 0x00011600ff0677ac */ /* 0x000ea40008000a00 */
[----:B--2---:R-:W-:-:S04]  /*0180*/  UISETP.NE.U32.AND UP0, UPT, UR6, URZ, UPT ;  /* 0x000000ff0600728c */ /* 0x004fc8000bf05070 */
[----:B------:R-:W-:-:S09]  /*0190*/  UISETP.NE.AND.EX UP0, UPT, UR7, URZ, UPT, UP0 ;  /* 0x000000ff0700728c */ /* 0x000fd2000bf05300 */
[----:B------:R-:W-:Y:S05]  /*01a0*/  BRA.U UP0, `(.L_x_2) ;  /* 0x0000000100247547 */ /* 0x000fea000b800000 */
[----:B------:R-:W2:Y:S02]  /*01b0*/  LDCU.64 UR6, c[0x0][0x8a8] ;  /* 0x00011500ff0677ac */ /* 0x000ea40008000a00 */
[----:B--2---:R-:W-:-:S04]  /*01c0*/  UISETP.NE.U32.AND UP0, UPT, UR6, URZ, UPT ;  /* 0x000000ff0600728c */ /* 0x004fc8000bf05070 */
[----:B------:R-:W-:-:S09]  /*01d0*/  UISETP.NE.AND.EX UP0, UPT, UR7, URZ, UPT, UP0 ;  /* 0x000000ff0700728c */ /* 0x000fd2000bf05300 */
[----:B------:R-:W-:Y:S05]  /*01e0*/  BRA.U !UP0, `(.L_x_3) ;  /* 0x00000001080c7547 */ /* 0x000fea000b800000 */
[----:B------:R-:W2:Y:S02]  /*01f0*/  LDC.64 R46, c[0x0][0x8a8] ;  /* 0x00022a00ff2e7b82 */ /* 0x000ea40000000a00 */
[----:B--2---:R2:W5:Y:S01]  /*0200*/  LDG.E R46, desc[UR40][R46.64] ;  /* 0x000000282e2e7981 */ /* 0x004562000c1e1900 */
[----:B------:R-:W-:Y:S05]  /*0210*/  BRA `(.L_x_2) ;  /* 0x0000000000087947 */ /* 0x000fea0003800000 */
.L_x_3:
[----:B------:R-:W2:Y:S02]  /*0220*/  LDCU UR6, c[0x0][0x8a0] ;  /* 0x00011400ff0677ac */ /* 0x000ea40008000800 */
[----:B--2---:R-:W-:Y:S02]  /*0230*/  MOV R46, UR6 ;  /* 0x00000006002e7c02 */ /* 0x004fe40008000f00 */
.L_x_2:
[----:B------:R-:W-:Y:S01]  /*0240*/  IMAD.U32 R0, RZ, RZ, UR8 ;  /* 0x00000008ff007e24 */ /* 0x000fe2000f8e00ff */
[----:B------:R-:W-:Y:S04]  /*0250*/  BSSY.RECONVERGENT B0, `(.L_x_4) ;  /* 0x000000c000007945 */ /* 0x000fe80003800200 */
[C---:B------:R-:W-:Y:S02]  /*0260*/  ISETP.NE.OR P1, PT, R0.reuse, 0x1, !P5 ;  /* 0x000000010000780c */ /* 0x040fe40006f25670 */
[----:B------:R-:W-:-:S11]  /*0270*/  ISETP.NE.OR P0, PT, R0, 0x3, !P5 ;  /* 0x000000030000780c */ /* 0x000fd60006f05670 */
[----:B------:R-:W-:Y:S05]  /*0280*/  @P1 BRA `(.L_x_5) ;  /* 0x0000000000201947 */ /* 0x000fea0003800000 */
[----:B------:R-:W3:Y:S02]  /*0290*/  LDCU.64 UR6, c[0x0][0x348] ;  /* 0x00006900ff0677ac */ /* 0x000ee40008000a00 */
[----:B---3--:R-:W-:Y:S02]  /*02a0*/  UIADD3 UR10, UP1, UPT, UR6, 0x80, URZ ;  /* 0x00000080060a7890 */ /* 0x008fe4000ff3e0ff */
[----:B------:R-:W-:Y:S02]  /*02b0*/  UIADD3 UR6, UP0, UPT, UR6, 0x180, URZ ;  /* 0x0000018006067890 */ /* 0x000fe4000ff1e0ff */
[----:B------:R-:W-:Y:S02]  /*02c0*/  UIADD3.X UR11, UPT, UPT, URZ, UR7, URZ, UP1, !UPT ;  /* 0x00000007ff0b7290 */ /* 0x000fe40008ffe4ff */
[----:B------:R-:W-:-:S07]  /*02d0*/  UIADD3.X UR7, UPT, UPT, URZ, UR7, URZ, UP0, !UPT ;  /* 0x00000007ff077290 */ /* 0x000fce00087fe4ff */
[----:B------:R3:W-:Y:S02]  /*02e0*/  UTMACCTL.PF [UR10] ;  /* 0x000000000a0079b9 */ /* 0x0007e40008040000 */
[----:B------:R3:W-:Y:S02]  /*02f0*/  UTMACCTL.PF [UR6] ;  /* 0x00000000060079b9 */ /* 0x0007e40008040000 */
[----:B---3--:R-:W-:Y:S01]  /*0300*/  NOP ;  /* 0x0000000000007918 */ /* 0x008fe20000000000 */
.L_x_5:
[----:B------:R-:W-:Y:S05]  /*0310*/  BSYNC.RECONVERGENT B0 ;  /* 0x0000000000007941 */ /* 0x000fea0003800200 */
.L_x_4:
[----:B------:R-:W-:Y:S04]  /*0320*/  BSSY.RECONVERGENT B0, `(.L_x_6) ;  /* 0x000000a000007945 */ /* 0x000fe80003800200 */
        /* <DEDUP_REMOVED lines=9> */
.L_x_7:
[----:B------:R-:W-:Y:S05]  /*03c0*/  BSYNC.RECONVERGENT B0 ;  /* 0x0000000000007941 */ /* 0x000fea0003800200 */
.L_x_6:
[----:B------:R-:W3:Y:S01]  /*03d0*/  LDCU.64 UR6, c[0x0][0x888] ;  /* 0x00011100ff0677ac */ /* 0x000ee20008000a00 */
[----:B------:R-:W-:Y:S02]  /*03e0*/  UISETP.EQ.U32.AND UP1, UPT, UR4, URZ, UPT ;  /* 0x000000ff0400728c */ /* 0x000fe4000bf22070 */
[----:B------:R-:W-:Y:S02]  /*03f0*/  UPLOP3.LUT UP2, UPT, UPT, UPT, UPT, 0x80, 0x8 ;  /* 0x000000000008789c */ /* 0x000fe40003f4f070 */
[----:B---3--:R-:W-:-:S04]  /*0400*/  UISETP.NE.U32.AND UP0, UPT, UR6, URZ, UPT ;  /* 0x000000ff0600728c */ /* 0x008fc8000bf05070 */
[----:B------:R-:W-:-:S04]  /*0410*/  UISETP.NE.AND.EX UP0, UPT, UR7, URZ, UPT, UP0 ;  /* 0x000000ff0700728c */ /* 0x000fc8000bf05300 */
[----:B------:R-:W-:-:S04]  /*0420*/  UISETP.EQ.OR.EX UP3, UPT, UR5, URZ, !UP0, UP1 ;  /* 0x000000ff0500728c */ /* 0x000fc8000c762710 */
[----:B------:R-:W-:-:S05]  /*0430*/  UP2UR UR44, UPR, URZ, 0x8 ;  /* 0x00000008ff2c7883 */ /* 0x000fca0008000000 */
[----:B------:R-:W-:Y:S07]  /*0440*/  BRA.U !UP3, `(.L_x_8) ;  /* 0x000000010b207547 */ /* 0x000fee000b800000 */
[----:B-----5:R-:W-:Y:S01]  /*0450*/  R2UR UR6, R48 ;  /* 0x00000000300672ca */ /* 0x020fe200000e0000 */
[----:B------:R-:W-:Y:S02]  /*0460*/  UISETP.NE.U32.AND UP2, UPT, UR4, URZ, UPT ;  /* 0x000000ff0400728c */ /* 0x000fe4000bf45070 */
[----:B------:R-:W-:Y:S02]  /*0470*/  USEL UR4, URZ, 0xffffffff, UP0 ;  /* 0xffffffffff047887 */ /* 0x000fe40008000000 */
[----:B------:R-:W-:-:S08]  /*0480*/  UISETP.NE.AND.EX UP2, UPT, UR5, URZ, UPT, UP2 ;  /* 0x000000ff0500728c */ /* 0x000fd0000bf45320 */
[----:B------:R-:W-:-:S04]  /*0490*/  UISETP.NE.AND UP1, UPT, UR6, URZ, UPT ;  /* 0x000000ff0600728c */ /* 0x000fc8000bf25270 */
[----:B------:R-:W-:-:S04]  /*04a0*/  @!UP2 USEL UR4, URZ, 0xffffffff, UP1 ;  /* 0xffffffffff04a887 */ /* 0x000fc80008800000 */
[----:B------:R-:W-:-:S04]  /*04b0*/  ULOP3.LUT UR4, UR4, 0x1, URZ, 0xc0, !UPT ;  /* 0x0000000104047892 */ /* 0x000fc8000f8ec0ff */
[----:B------:R-:W-:-:S11]  /*04c0*/  UISETP.NE.U32.AND UP2, UPT, UR4, 0x1, UPT ;  /* 0x000000010400788c */ /* 0x000fd6000bf45070 */
.L_x_8:
[----:B------:R-:W3:Y:S01]  /*04d0*/  SHFL.IDX PT, R2, R106, RZ, 0x1f ;  /* 0x00001fff6a027589 */ /* 0x000ee200000e0000 */
[----:B------:R-:W-:-:S04]  /*04e0*/  UISETP.NE.AND UP1, UPT, UR8, 0x2, UPT ;  /* 0x000000020800788c */ /* 0x000fc8000bf25270 */
[----:B------:R-:W-:Y:S01]  /*04f0*/  USEL UR13, URZ, 0x1, UP1 ;  /* 0x00000001ff0d7887 */ /* 0x000fe20008800000 */
[----:B---3--:R-:W-:-:S13]  /*0500*/  ISETP.NE.AND P0, PT, R2, RZ, PT ;  /* 0x000000ff0200720c */ /* 0x008fda0003f05270 */
[----:B------:R-:W-:Y:S05]  /*0510*/  @P0 BRA `(.L_x_9) ;  /* 0x0000000000500947 */ /* 0x000fea0003800000 */
[----:B------:R-:W3:Y:S01]  /*0520*/  S2UR UR5, SR_CgaCtaId ;  /* 0x00000000000579c3 */ /* 0x000ee20000008800 */
[----:B------:R-:W-:Y:S01]  /*0530*/  UMOV UR6, 0x400 ;  /* 0x0000040000067882 */ /* 0x000fe20000000000 */
[----:B------:R-:W-:Y:S01]  /*0540*/  UMOV UR4, 0x1 ;  /* 0x0000000100047882 */ /* 0x000fe20000000000 */
[----:B------:R-:W-:Y:S01]  /*0550*/  ELECT P0, URZ, PT ;  /* 0x0000000000ff782f */ /* 0x000fe20003800000 */
[----:B---3--:R-:W-:Y:S02]  /*0560*/  ULEA UR5, UR5, UR6, 0x18 ;  /* 0x0000000605057291 */ /* 0x008fe4000f8ec0ff */
[----:B------:R-:W-:-:S04]  /*0570*/  UIADD3 UR6, UPT, UPT, -UR4, 0x100000, URZ ;  /* 0x0010000004067890 */ /* 0x000fc8000fffe1ff */
[----:B------:R-:W-:Y:S02]  /*0580*/  USHF.L.U32 UR7, UR6, 0xb, URZ ;  /* 0x0000000b06077899 */ /* 0x000fe400080006ff */
[----:B------:R-:W-:Y:S01]  /*0590*/  USHF.L.U32 UR6, UR6, 0x1, URZ ;  /* 0x0000000106067899 */ /* 0x000fe200080006ff */
[----:B------:R-:W3:Y:S11]  /*05a0*/  FENCE.VIEW.ASYNC.S ;  /* 0x00000000000073c6 */ /* 0x000ef60000000000 */
[----:B---3--:R3:W4:Y:S01]  /*05b0*/  SYNCS.EXCH.64 URZ, [UR5], UR6 ;  /* 0x0000000605ff75b2 */ /* 0x0087220008000100 */
[----:B------:R3:W1:Y:S01]  /*05c0*/  SYNCS.EXCH.64 URZ, [UR5+0x28], UR6 ;  /* 0x0000280605ff75b2 */ /* 0x0006620008000100 */
        /* <DEDUP_REMOVED lines=8> */
[----:B------:R-:W-:Y:S01]  /*0650*/  NOP ;  /* 0x0000000000007918 */ /* 0x000fe20000000000 */
.L_x_9:
[----:B------:R-:W2:Y:S01]  /*0660*/  SHFL.IDX PT, R2, R106, RZ, 0x1f ;  /* 0x00001fff6a027589 */ /* 0x000ea200000e0000 */
[----:B------:R-:W-:Y:S01]  /*0670*/  NOP ;  /* 0x0000000000007918 */ /* 0x000fe20000000000 */
[----:B--2---:R-:W-:-:S13]  /*0680*/  ISETP.NE.AND P0, PT, R2, 0x1, PT ;  /* 0x000000010200780c */ /* 0x004fda0003f05270 */
[----:B------:R-:W-:Y:S05]  /*0690*/  @P0 BRA `(.L_x_10) ;  /* 0x0000000000400947 */ /* 0x000fea0003800000 */
[----:B---3--:R-:W2:Y:S01]  /*06a0*/  S2UR UR6, SR_CgaCtaId ;  /* 0x00000000000679c3 */ /* 0x008ea20000008800 */
[----:B------:R-:W-:Y:S01]  /*06b0*/  UMOV UR7, 0x400 ;  /* 0x0000040000077882 */ /* 0x000fe20000000000 */
[----:B------:R-:W-:Y:S01]  /*06c0*/  UMOV UR5, 0x20 ;  /* 0x0000002000057882 */ /* 0x000fe20000000000 */
[----:B------:R-:W-:Y:S01]  /*06d0*/  UMOV UR4, 0x80 ;  /* 0x0000008000047882 */ /* 0x000fe20000000000 */
[----:B------:R-:W-:-:S04]  /*06e0*/  UIADD3 UR10, UPT, UPT, -UR5, 0x100000, URZ ;  /* 0x00100000050a7890 */ /* 0x000fc8000fffe1ff */
[----:B------:R-:W-:Y:S02]  /*06f0*/  USHF.L.U32 UR11, UR10, 0xb, URZ ;  /* 0x0000000b0a0b7899 */ /* 0x000fe400080006ff */
[----:B------:R-:W-:Y:S02]  /*0700*/  USHF.L.U32 UR10, UR10, 0x1, URZ ;  /* 0x000000010a0a7899 */ /* 0x000fe400080006ff */
[----:B------:R-:W-:-:S04]  /*0710*/  UIADD3 UR4, UPT, UPT, -UR4, 0x100000, URZ ;  /* 0x0010000004047890 */ /* 0x000fc8000fffe1ff */
[----:B------:R-:W-:Y:S02]  /*0720*/  USHF.L.U32 UR5, UR4, 0xb, URZ ;  /* 0x0000000b04057899 */ /* 0x000fe400080006ff */
[----:B------:R-:W-:Y:S01]  /*0730*/  USHF.L.U32 UR4, UR4, 0x1, URZ ;  /* 0x0000000104047899 */ /* 0x000fe200080006ff */
[----:B------:R-:W-:Y:S01]  /*0740*/  ELECT P0, URZ, PT ;  /* 0x0000000000ff782f */ /* 0x000fe20003800000 */
[----:B--2---:R-:W-:Y:S01]  /*0750*/  ULEA UR6, UR6, UR7, 0x18 ;  /* 0x0000000706067291 */ /* 0x004fe2000f8ec0ff */
[----:B------:R-:W2:Y:S11]  /*0760*/  FENCE.VIEW.ASYNC.S ;  /* 0x00000000000073c6 */ /* 0x000eb60000000000 */
[----:B--2---:R2:W3:Y:S01]  /*0770*/  SYNCS.EXCH.64 URZ, [UR6+0x50], UR10 ;  /* 0x0000500a06ff75b2 */ /* 0x0044e20008000100 */
[----:B------:R2:W1:Y:S01]  /*0780*/  SYNCS.EXCH.64 URZ, [UR6+0x58], UR4 ;  /* 0x0000580406ff75b2 */ /* 0x0004620008000100 */
[----:B------:R-:W-:Y:S01]  /*0790*/  NOP ;  /* 0x0000000000007918 */ /* 0x000fe20000000000 */
.L_x_10:
[----:B------:R-:W4:Y:S01]  /*07a0*/  SHFL.IDX PT, R2, R106, RZ, 0x1f ;  /* 0x00001fff6a027589 */ /* 0x000f2200000e0000 */
[----:B------:R-:W-:Y:S01]  /*07b0*/  NOP ;  /* 0x0000000000007918 */ /* 0x000fe20000000000 */
[----:B----4-:R-:W-:-:S13]  /*07c0*/  ISETP.NE.AND P0, PT, R2, 0x3, PT ;  /* 0x000000030200780c */ /* 0x010fda0003f05270 */
[----:B------:R-:W-:Y:S05]  /*07d0*/  @P0 BRA `(.L_x_11) ;  /* 0x0000000000300947 */ /* 0x000fea0003800000 */
[----:B--23--:R-:W2:Y:S01]  /*07e0*/  S2UR UR5, SR_CgaCtaId ;  /* 0x00000000000579c3 */ /* 0x00cea20000008800 */
[----:B------:R-:W-:Y:S01]  /*07f0*/  UMOV UR6, 0x400 ;  /* 0x0000040000067882 */ /* 0x000fe20000000000 */
[----:B------:R-:W-:Y:S01]  /*0800*/  UMOV UR4, 0x20 ;  /* 0x0000002000047882 */ /* 0x000fe20000000000 */
[----:B------:R-:W-:Y:S01]  /*0810*/  ELECT P0, URZ, PT ;  /* 0x0000000000ff782f */ /* 0x000fe20003800000 */
[----:B--2---:R-:W-:Y:S02]  /*0820*/  ULEA UR5, UR5, UR6, 0x18 ;  /* 0x0000000605057291 */ /* 0x004fe4000f8ec0ff */
[----:B------:R-:W-:-:S04]  /*0830*/  UIADD3 UR6, UPT, UPT, -UR4, 0x100000, URZ ;  /* 0x0010000004067890 */ /* 0x000fc8000fffe1ff */
[----:B------:R-:W-:Y:S02]  /*0840*/  USHF.L.U32 UR7, UR6, 0xb, URZ ;  /* 0x0000000b06077899 */ /* 0x000fe400080006ff */
[----:B------:R-:W-:Y:S01]  /*0850*/  USHF.L.U32 UR6, UR6, 0x1, URZ ;  /* 0x0000000106067899 */ /* 0x000fe200080006ff */
[----:B------:R-:W2:Y:S11]  /*0860*/  FENCE.VIEW.ASYNC.S ;  /* 0x00000000000073c6 */ /* 0x000eb60000000000 */
[----:B--2---:R4:W2:Y:S01]  /*0870*/  SYNCS.EXCH.64 URZ, [UR5+0x60], UR6 ;  /* 0x0000600605ff75b2 */ /* 0x0048a20008000100 */
[----:B------:R4:W3:Y:S02]  /*0880*/  SYNCS.EXCH.64 URZ, [UR5+0x68], UR6 ;  /* 0x0000680605ff75b2 */ /* 0x0008e40008000100 */
[----:B----4-:R-:W-:Y:S01]  /*0890*/  NOP ;  /* 0x0000000000007918 */ /* 0x010fe20000000000 */
.L_x_11:
[----:B------:R-:W4:Y:S01]  /*08a0*/  SHFL.IDX PT, R2, R106, RZ, 0x1f ;  /* 0x00001fff6a027589 */ /* 0x000f2200000e0000 */
[----:B------:R-:W-:Y:S01]  /*08b0*/  NOP ;  /* 0x0000000000007918 */ /* 0x000fe20000000000 */
[----:B----4-:R-:W-:-:S13]  /*08c0*/  ISETP.NE.AND P0, PT, R2, 0x4, PT ;  /* 0x000000040200780c */ /* 0x010fda0003f05270 */
[----:B------:R-:W-:Y:S05]  /*08d0*/  @P0 BRA `(.L_x_12) ;  /* 0x00000000004c0947 */ /* 0x000fea0003800000 */
[----:B--23--:R-:W2:Y:S01]  /*08e0*/  S2UR UR5, SR_CgaCtaId ;  /* 0x00000000000579c3 */ /* 0x00cea20000008800 */
[----:B------:R-:W-:Y:S01]  /*08f0*/  UMOV UR7, 0x100 ;  /* 0x0000010000077882 */ /* 0x000fe20000000000 */
[----:B------:R-:W-:Y:S01]  /*0900*/  UMOV UR6, 0x400 ;  /* 0x0000040000067882 */ /* 0x000fe20000000000 */
[----:B------:R-:W-:Y:S01]  /*0910*/  USEL UR7, UR7, 0xe0, UP2 ;  /* 0x000000e007077887 */ /* 0x000fe20009000000 */
[----:B------:R-:W-:Y:S01]  /*0920*/  UMOV UR4, 0x1 ;  /* 0x0000000100047882 */ /* 0x000fe20000000000 */
[----:B------:R-:W-:Y:S01]  /*0930*/  ELECT P0, URZ, PT ;  /* 0x0000000000ff782f */ /* 0x000fe20003800000 */
[----:B------:R-:W-:-:S04]  /*0940*/  UIADD3 UR10, UPT, UPT, -UR4, 0x100000, URZ ;  /* 0x00100000040a7890 */ /* 0x000fc8000fffe1ff */
[----:B------:R-:W-:Y:S02]  /*0950*/  USHF.L.U32 UR11, UR10, 0xb, URZ ;  /* 0x0000000b0a0b7899 */ /* 0x000fe400080006ff */
[----:B------:R-:W-:Y:S02]  /*0960*/  USHF.L.U32 UR10, UR10, 0x1, URZ ;  /* 0x000000010a0a7899 */ /* 0x000fe400080006ff */
[----:B--2---:R-:W-:Y:S02]  /*0970*/  ULEA UR5, UR5, UR6, 0x18 ;  /* 0x0000000605057291 */ /* 0x004fe4000f8ec0ff */
[----:B------:R-:W-:-:S04]  /*0980*/  UIADD3 UR6, UPT, UPT, -UR7, 0x100000, URZ ;  /* 0x0010000007067890 */ /* 0x000fc8000fffe1ff */
[----:B------:R-:W-:Y:S02]  /*0990*/  USHF.L.U32 UR7, UR6, 0xb, URZ ;  /* 0x0000000b06077899 */ /* 0x000fe400080006ff */
[----:B------:R-:W-:Y:S01]  /*09a0*/  USHF.L.U32 UR6, UR6, 0x1, URZ ;  /* 0x0000000106067899 */ /* 0x000fe200080006ff */
[----:B------:R-:W2:Y:S03]  /*09b0*/  FENCE.VIEW.ASYNC.S ;  /* 0x00000000000073c6 */ /* 0x000ea60000000000 */
[----:B--2---:R4:W2:Y:S08]  /*09c0*/  SYNCS.EXCH.64 URZ, [UR5+0x70], UR10 ;  /* 0x0000700a05ff75b2 */ /* 0x0048b00008000100 */
[----:B------:R4:W3:Y:S01]  /*09d0*/  SYNCS.EXCH.64 URZ, [UR5+0x80], UR6 ;  /* 0x0000800605ff75b2 */ /* 0x0008e20008000100 */
[----:B------:R4:W1:Y:S01]  /*09e0*/  SYNCS.EXCH.64 URZ, [UR5+0x78], UR10 ;  /* 0x0000780a05ff75b2 */ /* 0x0008620008000100 */
[----:B------:R4:W1:Y:S02]  /*09f0*/  SYNCS.EXCH.64 URZ, [UR5+0x88], UR6 ;  /* 0x0000880605ff75b2 */ /* 0x0008640008000100 */
[----:B----4-:R-:W-:Y:S01]  /*0a00*/  NOP ;  /* 0x0000000000007918 */ /* 0x010fe20000000000 */
.L_x_12:
[----:B------:R-:W4:Y:S01]  /*0a10*/  SHFL.IDX PT, R2, R106, RZ, 0x1f ;  /* 0x00001fff6a027589 */ /* 0x000f2200000e0000 */
[----:B------:R-:W-:Y:S01]  /*0a20*/  NOP ;  /* 0x0000000000007918 */ /* 0x000fe20000000000 */
[----:B----4-:R-:W-:-:S13]  /*0a30*/  ISETP.NE.AND P0, PT, R2, 0x5, PT ;  /* 0x000000050200780c */ /* 0x010fda0003f05270 */
[----:B------:R-:W-:Y:S05]  /*0a40*/  @P0 BRA `(.L_x_13) ;  /* 0x0000000000580947 */ /* 0x000fea0003800000 */
[----:B--23--:R-:W2:Y:S01]  /*0a50*/  S2UR UR6, SR_CgaCtaId ;  /* 0x00000000000679c3 */ /* 0x00cea20000008800 */
        /* <DEDUP_REMOVED lines=12> */
[----:B--2---:R4:W2:Y:S01]  /*0b20*/  SYNCS.EXCH.64 URZ, [UR6+0x90], UR10 ;  /* 0x0000900a06ff75b2 */ /* 0x0048a20008000100 */
[----:B------:R4:W3:Y:S01]  /*0b30*/  SYNCS.EXCH.64 URZ, [UR6+0xb0], UR4 ;  /* 0x0000b00406ff75b2 */ /* 0x0008e20008000100 */
[----:B------:R4:W1:Y:S01]  /*0b40*/  SYNCS.EXCH.64 URZ, [UR6+0x98], UR10 ;  /* 0x0000980a06ff75b2 */ /* 0x0008620008000100 */
[----:B------:R4:W1:Y:S01]  /*0b50*/  SYNCS.EXCH.64 URZ, [UR6+0xb8], UR4 ;  /* 0x0000b80406ff75b2 */ /* 0x0008620008000100 */
[----:B------:R4:W1:Y:S01]  /*0b60*/  SYNCS.EXCH.64 URZ, [UR6+0xa0], UR10 ;  /* 0x0000a00a06ff75b2 */ /* 0x0008620008000100 */
[----:B------:R4:W1:Y:S01]  /*0b70*/  SYNCS.EXCH.64 URZ, [UR6+0xc0], UR4 ;  /* 0x0000c00406ff75b2 */ /* 0x0008620008000100 */
[----:B------:R4:W1:Y:S01]  /*0b80*/  SYNCS.EXCH.64 URZ, [UR6+0xa8], UR10 ;  /* 0x0000a80a06ff75b2 */ /* 0x0008620008000100 */
[----:B------:R4:W1:Y:S02]  /*0b90*/  SYNCS.EXCH.64 URZ, [UR6+0xc8], UR4 ;  /* 0x0000c80406ff75b2 */ /* 0x0008640008000100 */
[----:B----4-:R-:W-:Y:S01]  /*0ba0*/  NOP ;  /* 0x0000000000007918 */ /* 0x010fe20000000000 */
.L_x_13:
        /* <DEDUP_REMOVED lines=14> */
[----:B------:R4:W3:Y:S01]  /*0c90*/  SYNCS.EXCH.64 URZ, [UR5+0xe0], UR6 ;  /* 0x0000e00605ff75b2 */ /* 0x0008e20008000100 */
[----:B------:R4:W1:Y:S01]  /*0ca0*/  SYNCS.EXCH.64 URZ, [UR5+0xd8], UR6 ;  /* 0x0000d80605ff75b2 */ /* 0x0008620008000100 */
[----:B------:R4:W1:Y:S02]  /*0cb0*/  SYNCS.EXCH.64 URZ, [UR5+0xe8], UR6 ;  /* 0x0000e80605ff75b2 */ /* 0x0008640008000100 */
[----:B----4-:R-:W-:Y:S01]  /*0cc0*/  NOP ;  /* 0x0000000000007918 */ /* 0x010fe20000000000 */
.L_x_14:
[----:B--23--:R-:W2:Y:S01]  /*0cd0*/  S2UR UR5, SR_CTAID.X ;  /* 0x00000000000579c3 */ /* 0x00cea20000002500 */
[----:B------:R-:W-:-:S05]  /*0ce0*/  CS2R.32 R99, SR_CgaSize ;  /* 0x0000000000637805 */ /* 0x000fca0000008a00 */
[----:B------:R-:W-:-:S05]  /*0cf0*/  IMAD R99, R99, -0xa0, RZ ;  /* 0xffffff6063637824 */ /* 0x000fca00078e02ff */
[----:B------:R-:W-:-:S14]  /*0d00*/  R2UR UR7, R99 ;  /* 0x00000000630772ca */ /* 0x000fdc00000e0000 */
[----:B------:R-:W3:Y:S01]  /*0d10*/  LDCU UR7, c[0x0][UR7+0x2b0] ;  /* 0x00005600070777ac */ /* 0x000ee20008000800 */
[----:B------:R-:W-:Y:S01]  /*0d20*/  NOP ;  /* 0x0000000000007918 */ /* 0x000fe20000000000 */
[----:B------:R-:W-:-:S05]  /*0d30*/  CS2R.32 R99, SR_CgaSize ;  /* 0x0000000000637805 */ /* 0x000fca0000008a00 */
[----:B------:R-:W-:-:S05]  /*0d40*/  IMAD R99, R99, -0xa0, RZ ;  /* 0xffffff6063637824 */ /* 0x000fca00078e02ff */
[----:B------:R-:W-:-:S14]  /*0d50*/  R2UR UR6, R99 ;  /* 0x00000000630672ca */ /* 0x000fdc00000e0000 */
[----:B------:R-:W4:Y:S01]  /*0d60*/  LDCU UR6, c[0x0][UR6+0x2b4] ;  /* 0x00005680060677ac */ /* 0x000f220008000800 */
[----:B------:R-:W1:Y:S08]  /*0d70*/  S2UR UR4, SR_CTAID.Y ;  /* 0x00000000000479c3 */ /* 0x000e700000002600 */
[----:B------:R-:W4:Y:S01]  /*0d80*/  LDC R9, c[0x0][0xb24] ;  /* 0x0002c900ff097b82 */ /* 0x000f220000000800 */
[----:B--2---:R-:W-:-:S02]  /*0d90*/  I2FP.F32.U32 R5, UR5 ;  /* 0x0000000500057c45 */ /* 0x004fc40008201000 */
[----:B------:R-:W-:-:S05]  /*0da0*/  CS2R.32 R3, SR_CgaSize ;  /* 0x0000000000037805 */ /* 0x000fca0000008a00 */
[----:B------:R-:W-:-:S06]  /*0db0*/  IMAD R3, R3, -0xa0, RZ ;  /* 0xffffff6003037824 */ /* 0x000fcc00078e02ff */
[----:B------:R-:W2:Y:S01]  /*0dc0*/  LDC R3, c[0x0][R3+0x2a0] ;  /* 0x0000a80003037b82 */ /* 0x000ea20000000800 */
[----:B------:R-:W-:Y:S01]  /*0dd0*/  MOV R99, UR5 ;  /* 0x0000000500637c02 */ /* 0x000fe20008000f00 */
[----:B---3--:R-:W-:Y:S01]  /*0de0*/  FMUL R5, R5, UR7 ;  /* 0x0000000705057c20 */ /* 0x008fe20008400000 */
[----:B-1----:R-:W-:Y:S02]  /*0df0*/  I2FP.F32.U32 R4, UR4 ;  /* 0x0000000400047c45 */ /* 0x002fe40008201000 */
[----:B------:R-:W-:-:S05]  /*0e00*/  CS2R.32 R2, SR_CgaSize ;  /* 0x0000000000027805 */ /* 0x000fca0000008a00 */
[----:B------:R-:W-:-:S06]  /*0e10*/  IMAD R2, R2, -0xa0, RZ ;  /* 0xffffff6002027824 */ /* 0x000fcc00078e02ff */
[----:B------:R-:W1:Y:S01]  /*0e20*/  LDC R2, c[0x0][R2+0x2a4] ;  /* 0x0000a90002027b82 */ /* 0x000e620000000800 */
[----:B------:R-:W3:Y:S01]  /*0e30*/  F2I.U32.TRUNC.NTZ R96, R5 ;  /* 0x0000000500607305 */ /* 0x000ee2000020f000 */
[----:B------:R-:W-:Y:S01]  /*0e40*/  MOV R97, UR4 ;  /* 0x0000000400617c02 */ /* 0x000fe20008000f00 */
[----:B----4-:R-:W-:-:S05]  /*0e50*/  FMUL R4, R4, UR6 ;  /* 0x0000000604047c20 */ /* 0x010fca0008400000 */
[----:B------:R-:W-:Y:S01]  /*0e60*/  BAR.SYNC.DEFER_BLOCKING 0x0 ;  /* 0x0000000000007b1d */ /* 0x000fe20000010000 */
[----:B------:R-:W-:-:S05]  /*0e70*/  ISETP.GE.AND P0, PT, R9, 0x1, PT ;  /* 0x000000010900780c */ /* 0x000fca0003f06270 */
[----:B------:R-:W4:Y:S02]  /*0e80*/  F2I.U32.TRUNC.NTZ R81, R4 ;  /* 0x0000000400517305 */ /* 0x000f24000020f000 */
[----:B------:R-:W1:Y:S01]  /*0e90*/  S2UR UR36, SR_CTAID.Z ;  /* 0x00000000002479c3 */ /* 0x000e620000002700 */
[----:B---3--:R-:W-:-:S05]  /*0ea0*/  IADD3 R96, PT, PT, -R96, RZ, RZ ;  /* 0x000000ff60607210 */ /* 0x008fca0007ffe1ff */
[----:B--2---:R-:W-:Y:S01]  /*0eb0*/  IMAD R96, R3, R96, UR5 ;  /* 0x0000000503607e24 */ /* 0x004fe2000f8e0260 */
[----:B----4-:R-:W-:-:S05]  /*0ec0*/  IADD3 R81, PT, PT, -R81, RZ, RZ ;  /* 0x000000ff51517210 */ /* 0x010fca0007ffe1ff */
[----:B-1----:R-:W-:Y:S01]  /*0ed0*/  IMAD R81, R2, R81, UR4 ;  /* 0x0000000402517e24 */ /* 0x002fe2000f8e0251 */
[----:B------:R-:W-:Y:S06]  /*0ee0*/  @!P0 BRA `(.L_x_15) ;  /* 0x0000000000b88947 */ /* 0x000fec0003800000 */
[----:B------:R-:W1:Y:S01]  /*0ef0*/  LDC.64 R4, c[0x0][0xb18] ;  /* 0x0002c600ff047b82 */ /* 0x000e620000000a00 */
[----:B------:R-:W-:-:S07]  /*0f00*/  ISETP.NE.AND P0, PT, R9, 0x1, PT ;  /* 0x000000010900780c */ /* 0x000fce0003f05270 */
[----:B------:R-:W2:Y:S08]  /*0f10*/  LDC R10, c[0x0][0xb0c] ;  /* 0x0002c300ff0a7b82 */ /* 0x000eb00000000800 */
[----:B------:R-:W3:Y:S08]  /*0f20*/  LDC R11, c[0x0][0x370] ;  /* 0x0000dc00ff0b7b82 */ /* 0x000ef00000000800 */
[----:B------:R-:W4:Y:S01]  /*0f30*/  LDC R12, c[0x0][0x374] ;  /* 0x0000dd00ff0c7b82 */ /* 0x000f220000000800 */
[----:B-1----:R-:W-:-:S07]  /*0f40*/  ISETP.NE.AND P1, PT, R4, 0x1, PT ;  /* 0x000000010400780c */ /* 0x002fce0003f25270 */
[----:B------:R-:W3:Y:S01]  /*0f50*/  LDC.64 R6, c[0x0][0xb10] ;  /* 0x0002c400ff067b82 */ /* 0x000ee20000000a00 */
[----:B--2---:R-:W-:-:S07]  /*0f60*/  ISETP.NE.AND P2, PT, R10, 0x1, PT ;  /* 0x000000010a00780c */ /* 0x004fce0003f45270 */
[----:B------:R-:W1:Y:S08]  /*0f70*/  LDC R8, c[0x0][0xb20] ;  /* 0x0002c800ff087b82 */ /* 0x000e700000000800 */
[----:B------:R-:W2:Y:S01]  /*0f80*/  LDC.64 R2, c[0x0][0xb28] ;  /* 0x0002ca00ff027b82 */ /* 0x000ea20000000a00 */
[----:B----4-:R-:W-:-:S04]  /*0f90*/  IMAD.HI.U32 R13, R12, R5, RZ ;  /* 0x000000050c0d7227 */ /* 0x010fc800078e00ff */
[----:B------:R-:W-:-:S04]  /*0fa0*/  IMAD.HI.U32 R5, R97, R5, RZ ;  /* 0x0000000561057227 */ /* 0x000fc800078e00ff */
[----:B---3--:R-:W-:-:S04]  /*0fb0*/  IMAD.HI.U32 R14, R11, R6, RZ ;  /* 0x000000060b0e7227 */ /* 0x008fc800078e00ff */
[----:B------:R-:W-:Y:S01]  /*0fc0*/  IMAD.HI.U32 R16, R99, R6, RZ ;  /* 0x0000000663107227 */ /* 0x000fe200078e00ff */
[-C--:B------:R-:W-:Y:S02]  /*0fd0*/  @P2 SHF.R.U32.HI R11, RZ, R7.reuse, R14 ;  /* 0x00000007ff0b2219 */ /* 0x080fe4000001160e */
[-C--:B-1----:R-:W-:Y:S02]  /*0fe0*/  @P1 SHF.R.U32.HI R12, RZ, R8.reuse, R13 ;  /* 0x00000008ff0c1219 */ /* 0x082fe4000001160d */
[----:B------:R-:W-:Y:S02]  /*0ff0*/  SHF.R.U32.HI R8, RZ, R8, R5 ;  /* 0x00000008ff087219 */ /* 0x000fe40000011605 */
[----:B------:R-:W-:Y:S02]  /*1000*/  SHF.R.U32.HI R16, RZ, R7, R16 ;  /* 0x00000007ff107219 */ /* 0x000fe40000011610 */
[----:B------:R-:W-:Y:S01]  /*1010*/  SEL R5, R97, R8, !P1 ;  /* 0x0000000861057207 */ /* 0x000fe20004800000 */
[----:B--2---:R-:W-:Y:S01]  /*1020*/  IMAD.HI.U32 R14, R12, R2, RZ ;  /* 0x000000020c0e7227 */ /* 0x004fe200078e00ff */
[----:B------:R-:W-:-:S03]  /*1030*/  SEL R7, R99, R16, !P2 ;  /* 0x0000001063077207 */ /* 0x000fc60005000000 */
[----:B------:R-:W-:Y:S01]  /*1040*/  IMAD.HI.U32 R6, R11, R2, RZ ;  /* 0x000000020b067227 */ /* 0x000fe200078e00ff */
[----:B------:R-:W-:-:S04]  /*1050*/  @P0 SHF.R.U32.HI R12, RZ, R3, R14 ;  /* 0x00000003ff0c0219 */ /* 0x000fc8000001160e */
[----:B------:R-:W-:Y:S01]  /*1060*/  @P0 SHF.R.U32.HI R11, RZ, R3, R6 ;  /* 0x00000003ff0b0219 */ /* 0x000fe20000011606 */
[----:B------:R-:W-:-:S04]  /*1070*/  IMAD R12, R12, R9, RZ ;  /* 0x000000090c0c7224 */ /* 0x000fc800078e02ff */
[----:B------:R-:W-:Y:S01]  /*1080*/  IMAD R6, R11, R9, RZ ;  /* 0x000000090b067224 */ /* 0x000fe200078e02ff */
[----:B------:R-:W-:-:S04]  /*1090*/  ISETP.GE.AND P1, PT, R5, R12, PT ;  /* 0x0000000c0500720c */ /* 0x000fc80003f26270 */
[----:B------:R-:W-:Y:S01]  /*10a0*/  ISETP.GE.OR P1, PT, R7, R6, P1 ;  /* 0x000000060700720c */ /* 0x000fe20000f26670 */
[----:B------:R-:W-:-:S05]  /*10b0*/  IMAD.HI.U32 R6, R5, R2, RZ ;  /* 0x0000000205067227 */ /* 0x000fca00078e00ff */
[----:B------:R-:W-:-:S04]  /*10c0*/  SHF.R.U32.HI R6, RZ, R3, R6 ;  /* 0x00000003ff067219 */ /* 0x000fc80000011606 */
[----:B------:R-:W-:-:S03]  /*10d0*/  SEL R6, R5, R6, !P0 ;  /* 0x0000000605067207 */ /* 0x000fc60004000000 */
[----:B------:R-:W-:Y:S01]  /*10e0*/  @!P1 IMAD.HI.U32 R8, R7, R2, RZ ;  /* 0x0000000207089227 */ /* 0x000fe200078e00ff */
[----:B------:R-:W-:-:S04]  /*10f0*/  IADD3 R2, PT, PT, -R6, RZ, RZ ;  /* 0x000000ff06027210 */ /* 0x000fc80007ffe1ff */
[----:B------:R-:W-:Y:S01]  /*1100*/  @!P1 SHF.R.U32.HI R8, RZ, R3, R8 ;  /* 0x00000003ff089219 */ /* 0x000fe20000011608 */
[----:B------:R-:W-:-:S03]  /*1110*/  IMAD R2, R9, R2, R5 ;  /* 0x0000000209027224 */ /* 0x000fc600078e0205 */
[----:B------:R-:W-:Y:S02]  /*1120*/  @!P1 SEL R3, R7, R8, !P0 ;  /* 0x0000000807039207 */ /* 0x000fe40004000000 */
[----:B------:R-:W-:-:S03]  /*1130*/  IADD3 R8, PT, PT, -R5, RZ, RZ ;  /* 0x000000ff05087210 */ /* 0x000fc60007ffe1ff */
[--C-:B------:R-:W-:Y:S02]  /*1140*/  @!P1 IMAD.IADD R6, R6, 0x1, -R3.reuse ;  /* 0x0000000106069824 */ /* 0x100fe400078e0a03 */
[----:B------:R-:W-:Y:S01]  /*1150*/  @!P1 IMAD R3, R2, R11, R3 ;  /* 0x0000000b02039224 */ /* 0x000fe200078e0203 */
[----:B------:R-:W-:Y:S01]  /*1160*/  IADD3 R2, PT, PT, -R7, RZ, RZ ;  /* 0x000000ff07027210 */ /* 0x000fe20007ffe1ff */
[----:B------:R-:W-:Y:S02]  /*1170*/  @!P1 IMAD R5, R6, R9, R7 ;  /* 0x0000000906059224 */ /* 0x000fe400078e0207 */
[----:B------:R-:W-:Y:S02]  /*1180*/  IMAD R8, R4, R8, R97 ;  /* 0x0000000804087224 */ /* 0x000fe400078e0261 */
[----:B------:R-:W-:Y:S02]  /*1190*/  @!P1 IMAD.MOV.U32 R7, RZ, RZ, R3 ;  /* 0x000000ffff079224 */ /* 0x000fe400078e0003 */
[----:B------:R-:W-:-:S02]  /*11a0*/  IMAD R2, R10, R2, R99 ;  /* 0x000000020a027224 */ /* 0x000fc400078e0263 */
[----:B------:R-:W-:Y:S02]  /*11b0*/  IMAD R97, R5, R4, R8 ;  /* 0x0000000405617224 */ /* 0x000fe400078e0208 */
[----:B------:R-:W-:Y:S02]  /*11c0*/  IMAD R99, R7, R10, R2 ;  /* 0x0000000a07637224 */ /* 0x000fe400078e0202 */
.L_x_15:
[----:B------:R-:W1:Y:S01]  /*11d0*/  LDCU UR4, c[0x0][0xb30] ;  /* 0x00016600ff0477ac */ /* 0x000e620008000800 */
[----:B------:R-:W2:Y:S08]  /*11e0*/  S2UR UR37, SR_CgaCtaId ;  /* 0x00000000002579c3 */ /* 0x000eb00000008800 */
[----:B------:R-:W3:Y:S01]  /*11f0*/  LDC R40, c[0x0][0xb24] ;  /* 0x0002c900ff287b82 */ /* 0x000ee20000000800 */
[----:B-1----:R-:W-:-:S09]  /*1200*/  UISETP.NE.AND UP1, UPT, UR4, 0x1, UPT ;  /* 0x000000010400788c */ /* 0x002fd2000bf25270 */
[----:B--2---:R-:W-:Y:S05]  /*1210*/  BRA.U UP1, `(.L_x_16) ;  /* 0x0000000101407547 */ /* 0x004fea000b800000 */
[----:B------:R-:W1:Y:S08]  /*1220*/  LDC.64 R4, c[0x0][0xb10] ;  /* 0x0002c400ff047b82 */ /* 0x000e700000000a00 */
[----:B------:R-:W2:Y:S08]  /*1230*/  LDC.64 R2, c[0x0][0xb18] ;  /* 0x0002c600ff027b82 */ /* 0x000eb00000000a00 */
[----:B------:R-:W4:Y:S08]  /*1240*/  LDC R6, c[0x0][0xb20] ;  /* 0x0002c800ff067b82 */ /* 0x000f300000000800 */
[----:B------:R-:W3:Y:S01]  /*1250*/  LDC R8, c[0x0][0xb0c] ;  /* 0x0002c300ff087b82 */ /* 0x000ee20000000800 */
[----:B-1----:R-:W-:-:S05]  /*1260*/  IMAD.HI.U32 R4, R99, R4, RZ ;  /* 0x0000000463047227 */ /* 0x002fca00078e00ff */
[----:B------:R-:W-:Y:S01]  /*1270*/  SHF.R.U32.HI R4, RZ, R5, R4 ;  /* 0x00000005ff047219 */ /* 0x000fe20000011604 */
[----:B--2---:R-:W-:Y:S01]  /*1280*/  IMAD.HI.U32 R3, R97, R3, RZ ;  /* 0x0000000361037227 */ /* 0x004fe200078e00ff */
[----:B------:R-:W-:-:S04]  /*1290*/  ISETP.NE.AND P0, PT, R2, 0x1, PT ;  /* 0x000000010200780c */ /* 0x000fc80003f05270 */
[----:B----4-:R-:W-:-:S04]  /*12a0*/  SHF.R.U32.HI R6, RZ, R6, R3 ;  /* 0x00000006ff067219 */ /* 0x010fc80000011603 */
[----:B------:R-:W-:Y:S02]  /*12b0*/  SEL R3, R97, R6, !P0 ;  /* 0x0000000661037207 */ /* 0x000fe40004000000 */
[----:B---3--:R-:W-:-:S04]  /*12c0*/  ISETP.NE.AND P1, PT, R8, 0x1, PT ;  /* 0x000000010800780c */ /* 0x008fc80003f25270 */
[----:B------:R-:W-:-:S05]  /*12d0*/  SEL R4, R99, R4, !P1 ;  /* 0x0000000463047207 */ /* 0x000fca0004800000 */
[----:B------:R-:W-:Y:S02]  /*12e0*/  IMAD.IADD R5, R3, 0x1, -R4 ;  /* 0x0000000103057824 */ /* 0x000fe400078e0a04 */
[----:B------:R-:W-:Y:S02]  /*12f0*/  IMAD.IADD R3, R4, 0x1, -R3 ;  /* 0x0000000104037824 */ /* 0x000fe400078e0a03 */
[----:B------:R-:W-:Y:S02]  /*1300*/  IMAD R99, R5, R8, R99 ;  /* 0x0000000805637224 */ /* 0x000fe400078e0263 */
[----:B------:R-:W-:-:S07]  /*1310*/  IMAD R97, R3, R2, R97 ;  /* 0x0000000203617224 */ /* 0x000fce00078e0261 */
.L_x_16:
[----:B------:R-:W-:Y:S01]  /*1320*/  BAR.SYNC.DEFER_BLOCKING 0x0 ;  /* 0x0000000000007b1d */ /* 0x000fe20000010000 */
[----:B------:R-:W-:Y:S01]  /*1330*/  UISETP.NE.AND UP1, UPT, UR8, 0x2, UPT ;  /* 0x000000020800788c */ /* 0x000fe2000bf25270 */
[----:B------:R-:W-:Y:S02]  /*1340*/  ISETP.NE.OR P5, PT, R0, 0x2, !P5 ;  /* 0x000000020000780c */ /* 0x000fe40006fa5670 */
[----:B------:R-:W-:-:S06]  /*1350*/  LOP3.LUT R2, R103, 0x1f, RZ, 0xc0, !PT ;  /* 0x0000001f67027812 */ /* 0x000fcc00078ec0ff */
[----:B------:R-:W-:Y:S05]  /*1360*/  BRA.U UP1, `(.L_x_17) ;  /* 0x0000001101d87547 */ /* 0x000fea000b800000 */
[----:B------:R-:W1:Y:S01]  /*1370*/  LDCU UR13, c[0x0][0x38c] ;  /* 0x00007180ff0d77ac */ /* 0x000e620008000800 */
[----:B------:R-:W2:Y:S01]  /*1380*/  LDC R9, c[0x0][0x370] ;  /* 0x0000dc00ff097b82 */ /* 0x000ea20000000800 */
[----:B------:R-:W-:Y:S01]  /*1390*/  PLOP3.LUT P1, PT, PT, PT, UP2, 0x80, 0x8 ;  /* 0x000000000008781c */ /* 0x000fe20003f2f028 */
[----:B------:R-:W-:Y:S01]  /*13a0*/  IMAD.MOV.U32 R15, RZ, RZ, 0x1 ;  /* 0x00000001ff0f7424 */ /* 0x000fe200078e00ff */
[----:B------:R-:W-:Y:S01]  /*13b0*/  ISETP.EQ.OR P4, PT, R2, RZ, P5 ;  /* 0x000000ff0200720c */ /* 0x000fe20002f82670 */
[----:B------:R-:W-:Y:S01]  /*13c0*/  IMAD.MOV.U32 R14, RZ, RZ, RZ ;  /* 0x000000ffff0e7224 */ /* 0x000fe200078e00ff */
[----:B------:R-:W-:Y:S02]  /*13d0*/  PLOP3.LUT P1, PT, P1, PT, PT, 0x8, 0x80 ;  /* 0x000000000080781c */ /* 0x000fe40000f2e170 */
[----:B------:R-:W-:Y:S01]  /*13e0*/  CS2R R12, SRZ ;  /* 0x00000000000c7805 */ /* 0x000fe2000001ff00 */
[----:B------:R-:W-:Y:S01]  /*13f0*/  IMAD.MOV.U32 R10, RZ, RZ, 0x1 ;  /* 0x00000001ff0a7424 */ /* 0x000fe200078e00ff */
[----:B------:R-:W4:Y:S01]  /*1400*/  LDC R0, c[0x0][0x374] ;  /* 0x0000dd00ff007b82 */ /* 0x000f220000000800 */
[----:B------:R-:W2:Y:S01]  /*1410*/  LDCU.64 UR22, c[0x0][0x348] ;  /* 0x00006900ff1677ac */ /* 0x000ea20008000a00 */
[----:B------:R-:W-:Y:S01]  /*1420*/  UMOV UR6, URZ ;  /* 0x000000ff00067c82 */ /* 0x000fe20008000000 */
[----:B-1----:R-:W-:-:S04]  /*1430*/  UIADD3 UR5, UPT, UPT, UR13, 0xff, URZ ;  /* 0x000000ff0d057890 */ /* 0x002fc8000fffe0ff */
[----:B------:R-:W-:-:S04]  /*1440*/  USHF.R.S32.HI UR4, URZ, 0x1f, UR5 ;  /* 0x0000001fff047899 */ /* 0x000fc80008011405 */
[----:B------:R-:W-:-:S04]  /*1450*/  ULEA.HI UR4, UR4, UR5, URZ, 0x8 ;  /* 0x0000000504047291 */ /* 0x000fc8000f8f40ff */
[----:B------:R-:W-:Y:S02]  /*1460*/  USHF.R.S32.HI UR15, URZ, 0x8, UR4 ;  /* 0x00000008ff0f7899 */ /* 0x000fe40008011404 */
[----:B------:R-:W-:Y:S02]  /*1470*/  UIADD3 UR4, UPT, UPT, UR13, -0x1, URZ ;  /* 0xffffffff0d047890 */ /* 0x000fe4000fffe0ff */
[----:B------:R-:W-:Y:S02]  /*1480*/  UISETP.LT.U32.AND UP0, UPT, UR15, 0x5, UPT ;  /* 0x000000050f00788c */ /* 0x000fe4000bf01070 */
[----:B------:R-:W-:Y:S02]  /*1490*/  UISETP.GE.U32.AND UP1, UPT, UR4, -0x1ff, UPT ;  /* 0xfffffe010400788c */ /* 0x000fe4000bf26070 */
[----:B------:R-:W-:Y:S02]  /*14a0*/  USEL UR14, UR15, 0x5, UP0 ;  /* 0x000000050f0e7887 */ /* 0x000fe40008000000 */
[----:B------:R-:W-:-:S02]  /*14b0*/  UIADD3 UR13, UPT, UPT, UR13, 0x1fe, URZ ;  /* 0x000001fe0d0d7890 */ /* 0x000fc4000fffe0ff */
[----:B------:R-:W-:Y:S02]  /*14c0*/  UIADD3 UR5, UPT, UPT, UR14, -0x1, URZ ;  /* 0xffffffff0e057890 */ /* 0x000fe4000fffe0ff */
[----:B------:R-:W-:-:S03]  /*14d0*/  UIADD3 UR7, UPT, UPT, UR15, -UR14, URZ ;  /* 0x8000000e0f077290 */ /* 0x000fc6000fffe0ff */
[----:B------:R-:W-:-:S04]  /*14e0*/  @UP1 UIADD3 UR5, UPT, UPT, UR14, URZ, URZ ;  /* 0x000000ff0e051290 */ /* 0x000fc8000fffe0ff */
[----:B--2---:R-:W-:-:S12]  /*14f0*/  UIADD3 UR5, UPT, UPT, UR5, 0x1, URZ ;  /* 0x0000000105057890 */ /* 0x004fd8000fffe0ff */
.L_x_35:
[----:B------:R-:W-:Y:S01]  /*1500*/  UISETP.NE.AND UP0, UPT, UR37, URZ, UPT ;  /* 0x000000ff2500728c */ /* 0x000fe2000bf05270 */
[----:B------:R-:W1:Y:S08]  /*1510*/  S2UR UR37, SR_CgaCtaId ;  /* 0x00000000002579c3 */ /* 0x000e700000008800 */
[----:B------:R-:W-:Y:S05]  /*1520*/  BRA.U UP0, `(.L_x_18) ;  /* 0x0000000100347547 */ /* 0x000fea000b800000 */
[----:B------:R-:W2:Y:S01]  /*1530*/  S2R R2, SR_CgaCtaId ;  /* 0x0000000000027919 */ /* 0x000ea20000008800 */
[----:B------:R-:W-:-:S04]  /*1540*/  MOV R3, 0x400 ;  /* 0x0000040000037802 */ /* 0x000fc80000000f00 */
[----:B--2---:R-:W-:Y:S02]  /*1550*/  LEA R3, R2, R3, 0x18 ;  /* 0x0000000302037211 */ /* 0x004fe400078ec0ff */
[----:B------:R-:W-:-:S03]  /*1560*/  SHF.L.U32 R2, R10, 0x1f, RZ ;  /* 0x0000001f0a027819 */ /* 0x000fc600000006ff */
[----:B------:R-:W-:-:S04]  /*1570*/  IMAD R3, R12, 0x8, R3 ;  /* 0x000000080c037824 */ /* 0x000fc800078e0203 */
[----:B------:R-:W2:Y:S02]  /*1580*/  SYNCS.PHASECHK.TRANS64.TRYWAIT P0, [R3+URZ+0xe0], R2 ;  /* 0x0000e002030075a7 */ /* 0x000ea400080011ff */
[----:B--2---:R-:W-:Y:S05]  /*1590*/  @!P0 BRA `(.L_x_19) ;  /* 0x0000004c00bc8947 */ /* 0x004fea0003800000 */
.L_x_96:
[----:B------:R-:W-:Y:S01]  /*15a0*/  VIADD R12, R12, 0x1 ;  /* 0x000000010c0c7836 */ /* 0x000fe20000000000 */
[----:B------:R2:W-:Y:S04]  /*15b0*/  SYNCS.ARRIVE.TRANS64.A1T0 RZ, [R3+URZ+0xd0], RZ ;  /* 0x0000d0ff03ff79a7 */ /* 0x0005e800081000ff */
[----:B------:R-:W-:-:S04]  /*15c0*/  ISETP.NE.AND P0, PT, R12, 0x2, PT ;  /* 0x000000020c00780c */ /* 0x000fc80003f05270 */
[----:B------:R-:W-:Y:S02]  /*15d0*/  SEL R12, R12, RZ, P0 ;  /* 0x000000ff0c0c7207 */ /* 0x000fe40000000000 */
[----:B--2---:R-:W-:-:S04]  /*15e0*/  SEL R3, RZ, 0x1, P0 ;  /* 0x00000001ff037807 */ /* 0x004fc80000000000 */
[----:B------:R-:W-:-:S07]  /*15f0*/  LOP3.LUT R10, R10, R3, RZ, 0x3c, !PT ;  /* 0x000000030a0a7212 */ /* 0x000fce00078e3cff */
.L_x_18:
[----:B------:R-:W-:Y:S01]  /*1600*/  UMOV UR4, 0x400 ;  /* 0x0000040000047882 */ /* 0x000fe20000000000 */
[----:B------:R-:W-:Y:S01]  /*1610*/  SHF.L.U32 R2, R15, 0x1f, RZ ;  /* 0x0000001f0f027819 */ /* 0x000fe200000006ff */
[----:B-1----:R-:W-:Y:S01]  /*1620*/  ULEA UR4, UR37, UR4, 0x18 ;  /* 0x0000000425047291 */ /* 0x002fe2000f8ec0ff */
[----:B------:R-:W-:Y:S01]  /*1630*/  R2UR UR35, R99 ;  /* 0x00000000632372ca */ /* 0x000fe200000e0000 */
[----:B------:R-:W-:Y:S01]  /*1640*/  UISETP.GE.U32.AND UP0, UPT, UR13, 0x1ff, UPT ;  /* 0x000001ff0d00788c */ /* 0x000fe2000bf06070 */
[----:B------:R-:W-:Y:S01]  /*1650*/  R2UR UR19, R97 ;  /* 0x00000000611372ca */ /* 0x000fe200000e0000 */
[----:B------:R-:W-:Y:S01]  /*1660*/  ULEA UR8, UR6, UR4, 0x3 ;  /* 0x0000000406087291 */ /* 0x000fe2000f8e18ff */
[----:B------:R-:W-:-:S08]  /*1670*/  UMOV UR29, URZ ;  /* 0x000000ff001d7c82 */ /* 0x000fd00008000000 */
[----:B------:R1:W2:Y:S01]  /*1680*/  SYNCS.PHASECHK.TRANS64.TRYWAIT P0, [UR8+0x28], R2 ;  /* 0x00002802ff0075a7 */ /* 0x0002a20008001108 */
[----:B------:R-:W-:Y:S02]  /*1690*/  USHF.L.U32 UR35, UR35, 0x7, URZ ;  /* 0x0000000723237899 */ /* 0x000fe400080006ff */
[----:B------:R-:W-:Y:S01]  /*16a0*/  USHF.L.U32 UR19, UR19, 0x5, URZ ;  /* 0x0000000513137899 */ /* 0x000fe200080006ff */
[----:B------:R-:W-:Y:S11]  /*16b0*/  BRA.U !UP0, `(.L_x_20) ;  /* 0x0000000108d87547 */ /* 0x000ff6000b800000 */
[----:B------:R-:W-:Y:S01]  /*16c0*/  UMOV UR21, URZ ;  /* 0x000000ff00157c82 */ /* 0x000fe20008000000 */
[----:B------:R-:W-:-:S05]  /*16d0*/  UMOV UR42, UR6 ;  /* 0x00000006002a7c82 */ /* 0x000fca0008000000 */
.L_x_25:
[----:B-1----:R-:W-:Y:S01]  /*16e0*/  ULEA UR33, UR42, UR4, 0x3 ;  /* 0x000000042a217291 */ /* 0x002fe2000f8e18ff */
[----:B--2---:R-:W-:Y:S01]  /*16f0*/  @!P5 MOV R3, 0xa000 ;  /* 0x0000a0000003d802 */ /* 0x004fe20000000f00 */
[----:B--2---:R-:W-:Y:S10]  /*1700*/  @P0 BRA `(.L_x_21) ;  /* 0x00000000000c0947 */ /* 0x004ff40003800000 */
[----:B------:R-:W-:-:S04]  /*1710*/  SHF.L.U32 R5, R15, 0x1f, RZ ;  /* 0x0000001f0f057819 */ /* 0x000fc800000006ff */
[----:B------:R-:W2:Y:S02]  /*1720*/  SYNCS.PHASECHK.TRANS64.TRYWAIT P0, [UR33+0x28], R5 ;  /* 0x00002805ff0075a7 */ /* 0x000ea40008001121 */
[----:B--2---:R-:W-:Y:S05]  /*1730*/  @!P0 BRA `(.L_x_22) ;  /* 0x0000004c00688947 */ /* 0x004fea0003800000 */
.L_x_21:
[----:B------:R2:W-:Y:S01]  /*1740*/  @!P5 SYNCS.ARRIVE.TRANS64 RZ, [UR33], R3 ;  /* 0x00000003ffffd9a7 */ /* 0x0005e20008000021 */
[----:B------:R-:W-:Y:S04]  /*1750*/  BSSY.RECONVERGENT B0, `(.L_x_23) ;  /* 0x0000003000007945 */ /* 0x000fe80003800200 */
[----:B------:R-:W-:Y:S05]  /*1760*/  @P4 BRA `(.L_x_24) ;  /* 0x0000000000044947 */ /* 0x000fea0003800000 */
[----:B------:R-:W-:Y:S05]  /*1770*/  BPT.TRAP 0x1 ;  /* 0x000000040000795c */ /* 0x000fea0000300000 */
.L_x_24:
[----:B------:R-:W-:Y:S05]  /*1780*/  BSYNC.RECONVERGENT B0 ;  /* 0x0000000000007941 */ /* 0x000fea0003800200 */
.L_x_23:
[----:B------:R-:W-:Y:S02]  /*1790*/  UIADD3 UR6, UPT, UPT, UR42, 0x1, URZ ;  /* 0x000000012a067890 */ /* 0x000fe4000fffe0ff */
[----:B------:R-:W-:Y:S02]  /*17a0*/  ULEA UR24, UR42, UR4, 0xf ;  /* 0x000000042a187291 */ /* 0x000fe4000f8e78ff */
[----:B------:R-:W-:Y:S02]  /*17b0*/  UISETP.NE.AND UP0, UPT, UR6, 0x5, UPT ;  /* 0x000000050600788c */ /* 0x000fe4000bf05270 */
[----:B------:R-:W-:Y:S02]  /*17c0*/  UIADD3 UR40, UP1, UPT, UR22, 0x80, URZ ;  /* 0x0000008016287890 */ /* 0x000fe4000ff3e0ff */
[----:B------:R-:W-:Y:S02]  /*17d0*/  USEL UR9, URZ, 0x1, UP0 ;  /* 0x00000001ff097887 */ /* 0x000fe40008000000 */
[----:B------:R-:W-:-:S02]  /*17e0*/  USEL UR6, UR6, URZ, UP0 ;  /* 0x000000ff06067287 */ /* 0x000fc40008000000 */
[----:B------:R-:W-:Y:S02]  /*17f0*/  USHF.L.U32 UR34, UR21, 0x8, URZ ;  /* 0x0000000815227899 */ /* 0x000fe400080006ff */
[----:B------:R-:W-:Y:S01]  /*1800*/  ULEA UR8, UR6, UR4, 0x3 ;  /* 0x0000000406087291 */ /* 0x000fe2000f8e18ff */
[----:B------:R-:W-:Y:S01]  /*1810*/  LOP3.LUT R15, R15, UR9, RZ, 0x3c, !PT ;  /* 0x000000090f0f7c12 */ /* 0x000fe2000f8e3cff */
[----:B------:R-:W-:Y:S02]  /*1820*/  UIADD3 UR38, UP0, UPT, UR22, 0x180, URZ ;  /* 0x0000018016267890 */ /* 0x000fe4000ff1e0ff */
[----:B------:R-:W-:Y:S01]  /*1830*/  UIADD3.X UR41, UPT, UPT, URZ, UR23, URZ, UP1, !UPT ;  /* 0x00000017ff297290 */ /* 0x000fe20008ffe4ff */
[----:B-1----:R-:W-:Y:S01]  /*1840*/  SHF.L.U32 R2, R15, 0x1f, RZ ;  /* 0x0000001f0f027819 */ /* 0x002fe200000006ff */
[----:B------:R-:W-:Y:S02]  /*1850*/  UIADD3 UR32, UPT, UPT, UR24, 0x2300, URZ ;  /* 0x0000230018207890 */ /* 0x000fe4000fffe0ff */
[----:B------:R-:W-:Y:S01]  /*1860*/  UIADD3 UR26, UPT, UPT, UR34, 0x80, URZ ;  /* 0x00000080221a7890 */ /* 0x000fe2000fffe0ff */
[----:B------:R1:W1:Y:S01]  /*1870*/  SYNCS.PHASECHK.TRANS64.TRYWAIT P0, [UR8+0x28], R2 ;  /* 0x00002802ff0075a7 */ /* 0x0002620008001108 */
[----:B------:R-:W-:-:S02]  /*1880*/  ULEA UR8, UR42, UR4, 0xd ;  /* 0x000000042a087291 */ /* 0x000fc4000f8e68ff */
[----:B------:R-:W-:Y:S02]  /*1890*/  UIADD3 UR24, UPT, UPT, UR24, 0x6300, URZ ;  /* 0x0000630018187890 */ /* 0x000fe4000fffe0ff */
[----:B------:R-:W-:Y:S02]  /*18a0*/  UIADD3.X UR39, UPT, UPT, URZ, UR23, URZ, UP0, !UPT ;  /* 0x00000017ff277290 */ /* 0x000fe400087fe4ff */
[----:B------:R-:W-:Y:S02]  /*18b0*/  UIADD3 UR16, UPT, UPT, UR8, 0x2a300, URZ ;  /* 0x0002a30008107890 */ /* 0x000fe4000fffe0ff */
[----:B------:R-:W-:Y:S01]  /*18c0*/  UIADD3 UR8, UPT, UPT, UR8, 0x2b300, URZ ;  /* 0x0002b30008087890 */ /* 0x000fe2000fffe0ff */
[----:B------:R-:W-:Y:S01]  /*18d0*/  UMOV UR30, 0x0 ;  /* 0x00000000001e7882 */ /* 0x000fe20000000000 */
[----:B------:R-:W-:Y:S01]  /*18e0*/  UMOV UR31, 0x10000000 ;  /* 0x10000000001f7882 */ /* 0x000fe20000000000 */
[----:B------:R-:W-:Y:S01]  /*18f0*/  UMOV UR25, UR33 ;  /* 0x0000002100197c82 */ /* 0x000fe20008000000 */
[----:B------:R-:W-:Y:S01]  /*1900*/  UMOV UR27, UR35 ;  /* 0x00000023001b7c82 */ /* 0x000fe20008000000 */
[----:B------:R-:W-:Y:S01]  /*1910*/  UMOV UR28, UR36 ;  /* 0x00000024001c7c82 */ /* 0x000fe20008000000 */
[----:B------:R-:W-:Y:S01]  /*1920*/  UMOV UR17, UR33 ;  /* 0x0000002100117c82 */ /* 0x000fe20008000000 */
[----:B------:R-:W-:Y:S01]  /*1930*/  UMOV UR20, UR36 ;  /* 0x0000002400147c82 */ /* 0x000fe20008000000 */
[----:B------:R-:W-:Y:S01]  /*1940*/  UMOV UR18, UR34 ;  /* 0x0000002200127c82 */ /* 0x000fe20008000000 */
[----:B------:R1:W-:Y:S01]  /*1950*/  UTMALDG.3D [UR32], [UR40], desc[UR30] ;  /* 0x00001e20280075b4 */ /* 0x0003e20008011000 */
[----:B------:R-:W-:Y:S01]  /*1960*/  UMOV UR11, UR19 ;  /* 0x00000013000b7c82 */ /* 0x000fe20008000000 */
[----:B------:R-:W-:Y:S01]  /*1970*/  UMOV UR12, UR36 ;  /* 0x00000024000c7c82 */ /* 0x000fe20008000000 */
[----:B------:R-:W-:Y:S01]  /*1980*/  UMOV UR9, UR33 ;  /* 0x0000002100097c82 */ /* 0x000fe20008000000 */
[----:B------:R-:W-:Y:S01]  /*1990*/  UMOV UR10, UR26 ;  /* 0x0000001a000a7c82 */ /* 0x000fe20008000000 */
[----:B------:R-:W-:Y:S01]  /*19a0*/  UIADD3 UR21, UPT, UPT, UR21, 0x1, URZ ;  /* 0x0000000115157890 */ /* 0x000fe2000fffe0ff */
[----:B------:R-:W-:Y:S01]  /*19b0*/  UMOV UR29, UR5 ;  /* 0x00000005001d7c82 */ /* 0x000fe20008000000 */
[----:B------:R1:W-:Y:S02]  /*19c0*/  UTMALDG.3D [UR24], [UR40], desc[UR30] ;  /* 0x00001e18280075b4 */ /* 0x0003e40008011000 */
[----:B------:R-:W-:Y:S01]  /*19d0*/  UISETP.NE.AND UP0, UPT, UR21, UR5, UPT ;  /* 0x000000051500728c */ /* 0x000fe2000bf05270 */
[----:B------:R-:W-:Y:S01]  /*19e0*/  UMOV UR42, UR6 ;  /* 0x00000006002a7c82 */ /* 0x000fe20008000000 */
[----:B------:R1:W-:Y:S01]  /*19f0*/  UTMALDG.3D [UR16], [UR38], desc[UR30] ;  /* 0x00001e10260075b4 */ /* 0x0003e20008011000 */
[----:B------:R1:W-:Y:S06]  /*1a00*/  UTMALDG.3D [UR8], [UR38], desc[UR30] ;  /* 0x00001e08260075b4 */ /* 0x0003ec0008011000 */
[----:B------:R-:W-:Y:S05]  /*1a10*/  BRA.U UP0, `(.L_x_25) ;  /* 0xfffffffd00307547 */ /* 0x000fea000b83ffff */
.L_x_20:
[----:B-1----:R-:W-:Y:S01]  /*1a20*/  ULEA UR8, UR6, UR4, 0x3 ;  /* 0x0000000406087291 */ /* 0x002fe2000f8e18ff */
[----:B------:R-:W-:Y:S01]  /*1a30*/  SHF.L.U32 R2, R15, 0x1f, RZ ;  /* 0x0000001f0f027819 */ /* 0x000fe200000006ff */
[----:B------:R-:W-:Y:S01]  /*1a40*/  @!P1 SYNCS.ARRIVE.TRANS64.A1T0 RZ, [UR4+0x68], RZ ;  /* 0x000068ffffff99a7 */ /* 0x000fe20008100004 */
[----:B------:R-:W-:-:S06]  /*1a50*/  UISETP.GT.AND UP0, UPT, UR15, UR14, UPT ;  /* 0x0000000e0f00728c */ /* 0x000fcc000bf04270 */
[----:B--2---:R1:W2:Y:S03]  /*1a60*/  SYNCS.PHASECHK.TRANS64.TRYWAIT P0, [UR8+0x28], R2 ;  /* 0x00002802ff0075a7 */ /* 0x0042a60008001108 */
[----:B------:R-:W-:Y:S05]  /*1a70*/  BRA.U !UP0, `(.L_x_26) ;  /* 0x0000000108d47547 */ /* 0x000fea000b800000 */
[----:B------:R-:W-:Y:S01]  /*1a80*/  UIADD3 UR21, UPT, UPT, UR7, UR29, URZ ;  /* 0x0000001d07157290 */ /* 0x000fe2000fffe0ff */
[----:B------:R-:W-:-:S11]  /*1a90*/  UMOV UR42, UR6 ;  /* 0x00000006002a7c82 */ /* 0x000fd60008000000 */
.L_x_31:
[----:B-1----:R-:W-:Y:S01]  /*1aa0*/  ULEA UR33, UR42, UR4, 0x3 ;  /* 0x000000042a217291 */ /* 0x002fe2000f8e18ff */
[----:B--2---:R-:W-:Y:S01]  /*1ab0*/  @!P5 MOV R3, 0xa000 ;  /* 0x0000a0000003d802 */ /* 0x004fe20000000f00 */
[----:B--2---:R-:W-:Y:S10]  /*1ac0*/  @P0 BRA `(.L_x_27) ;  /* 0x00000000000c0947 */ /* 0x004ff40003800000 */
[----:B------:R-:W-:-:S04]  /*1ad0*/  SHF.L.U32 R5, R15, 0x1f, RZ ;  /* 0x0000001f0f057819 */ /* 0x000fc800000006ff */
[----:B------:R-:W2:Y:S02]  /*1ae0*/  SYNCS.PHASECHK.TRANS64.TRYWAIT P0, [UR33+0x28], R5 ;  /* 0x00002805ff0075a7 */ /* 0x000ea40008001121 */
[----:B--2---:R-:W-:Y:S05]  /*1af0*/  @!P0 BRA `(.L_x_28) ;  /* 0x0000004800908947 */ /* 0x004fea0003800000 */
.L_x_27:
[----:B------:R2:W-:Y:S01]  /*1b00*/  @!P5 SYNCS.ARRIVE.TRANS64 RZ, [UR33], R3 ;  /* 0x00000003ffffd9a7 */ /* 0x0005e20008000021 */
[----:B------:R-:W-:Y:S04]  /*1b10*/  BSSY.RECONVERGENT B0, `(.L_x_29) ;  /* 0x0000003000007945 */ /* 0x000fe80003800200 */
[----:B------:R-:W-:Y:S05]  /*1b20*/  @P4 BRA `(.L_x_30) ;  /* 0x0000000000044947 */ /* 0x000fea0003800000 */
[----:B------:R-:W-:Y:S05]  /*1b30*/  BPT.TRAP 0x1 ;  /* 0x000000040000795c */ /* 0x000fea0000300000 */
.L_x_30:
[----:B------:R-:W-:Y:S05]  /*1b40*/  BSYNC.RECONVERGENT B0 ;  /* 0x0000000000007941 */ /* 0x000fea0003800200 */
.L_x_29:
        /* <DEDUP_REMOVED lines=32> */
[----:B------:R-:W-:Y:S01]  /*1d50*/  UMOV UR10, UR26 ;  /* 0x0000001a000a7c82 */ /* 0x000fe20008000000 */
[----:B------:R-:W-:Y:S01]  /*1d60*/  UIADD3 UR29, UPT, UPT, UR29, 0x1, URZ ;  /* 0x000000011d1d7890 */ /* 0x000fe2000fffe0ff */
[----:B------:R1:W-:Y:S01]  /*1d70*/  UTMALDG.3D [UR24], [UR40], desc[UR30] ;  /* 0x00001e18280075b4 */ /* 0x0003e20008011000 */
[----:B------:R-:W-:-:S02]  /*1d80*/  UMOV UR42, UR6 ;  /* 0x00000006002a7c82 */ /* 0x000fc40008000000 */
[----:B------:R-:W-:Y:S01]  /*1d90*/  UISETP.NE.AND UP0, UPT, UR29, UR21, UPT ;  /* 0x000000151d00728c */ /* 0x000fe2000bf05270 */
[----:B------:R1:W-:Y:S01]  /*1da0*/  UTMALDG.3D [UR16], [UR38], desc[UR30] ;  /* 0x00001e10260075b4 */ /* 0x0003e20008011000 */
[----:B------:R1:W-:Y:S07]  /*1db0*/  UTMALDG.3D [UR8], [UR38], desc[UR30] ;  /* 0x00001e08260075b4 */ /* 0x0003ee0008011000 */
[----:B------:R-:W-:Y:S05]  /*1dc0*/  BRA.U UP0, `(.L_x_31) ;  /* 0xfffffffd00347547 */ /* 0x000fea000b83ffff */
.L_x_26:
[C---:B-1----:R-:W-:Y:S01]  /*1dd0*/  LEA R2, R14.reuse, UR4, 0x3 ;  /* 0x000000040e027c11 */ /* 0x042fe2000f8e18ff */
[----:B------:R-:W-:Y:S01]  /*1de0*/  NOP ;  /* 0x0000000000007918 */ /* 0x000fe20000000000 */
[----:B--2---:R-:W-:Y:S02]  /*1df0*/  SHF.L.U32 R3, R13, 0x1f, RZ ;  /* 0x0000001f0d037819 */ /* 0x004fe400000006ff */
[----:B------:R-:W-:Y:S02]  /*1e00*/  LEA R4, R14, UR4, 0x4 ;  /* 0x000000040e047c11 */ /* 0x000fe4000f8e20ff */
[----:B------:R-:W1:Y:S02]  /*1e10*/  SYNCS.PHASECHK.TRANS64.TRYWAIT P0, [R2+URZ+0x70], R3 ;  /* 0x00007003020075a7 */ /* 0x000e6400080011ff */
[----:B-1----:R-:W-:Y:S05]  /*1e20*/  @!P0 BRA `(.L_x_32) ;  /* 0x0000004400dc8947 */ /* 0x002fea0003800000 */
.L_x_99:
[----:B------:R-:W2:Y:S01]  /*1e30*/  LDS.128 R4, [R4+0x100] ;  /* 0x0001000004047984 */ /* 0x000ea20000000c00 */
[----:B---3--:R-:W-:Y:S01]  /*1e40*/  ISETP.GE.AND P0, PT, R40, 0x1, PT ;  /* 0x000000012800780c */ /* 0x008fe20003f06270 */
[----:B-1----:R-:W-:Y:S01]  /*1e50*/  VIADD R2, R2, 0x80 ;  /* 0x0000008002027836 */ /* 0x002fe20000000000 */
[----:B------:R-:W-:Y:S01]  /*1e60*/  @!PT LDS RZ, [RZ] ;  /* 0x00000000fffff984 */ /* 0x000fe20000000800 */
[----:B------:R-:W-:Y:S01]  /*1e70*/  @!PT LDS RZ, [RZ] ;  /* 0x00000000fffff984 */ /* 0x000fe20000000800 */
[----:B------:R-:W-:Y:S01]  /*1e80*/  @!PT LDS RZ, [RZ] ;  /* 0x00000000fffff984 */ /* 0x000fe20000000800 */
[----:B------:R-:W-:Y:S01]  /*1e90*/  @!PT LDS RZ, [RZ] ;  /* 0x00000000fffff984 */ /* 0x000fe20000000800 */
[----:B------:R1:W-:Y:S06]  /*1ea0*/  MEMBAR.ALL.CTA ;  /* 0x0000000000007992 */ /* 0x0003ec0000008000 */
[----:B-1----:R-:W1:Y:S01]  /*1eb0*/  FENCE.VIEW.ASYNC.S ;  /* 0x00000000000073c6 */ /* 0x002e620000000000 */
[----:B------:R-:W-:-:S04]  /*1ec0*/  PRMT R2, RZ, 0x654, R2 ;  /* 0x00000654ff027816 */ /* 0x000fc80000000002 */
[----:B-1----:R1:W-:Y:S01]  /*1ed0*/  SYNCS.ARRIVE.TRANS64.RED.A1T0 RZ, [R2+URZ], RZ ;  /* 0x000000ff02ff79a7 */ /* 0x0023e200081004ff */
[----:B--2---:R-:W-:-:S13]  /*1ee0*/  LOP3.LUT P2, RZ, R6, 0x1, RZ, 0xc0, !PT ;  /* 0x0000000106ff7812 */ /* 0x004fda000784c0ff */
[----:B------:R-:W-:Y:S01]  /*1ef0*/  @P2 SHF.R.U32.HI R3, RZ, 0x10, R5 ;  /* 0x00000010ff032819 */ /* 0x000fe20000011605 */
[----:B------:R-:W-:Y:S01]  /*1f00*/  VOTEU.ANY UP0, P2 ;  /* 0x0000000000ff7886 */ /* 0x000fe20001000100 */
[----:B------:R-:W-:Y:S02]  /*1f10*/  @P2 MOV R11, R4 ;  /* 0x00000004000b2202 */ /* 0x000fe40000000f00 */
[----:B------:R-:W-:Y:S02]  /*1f20*/  @P2 R2UR.BROADCAST UR8, R3 ;  /* 0x00000000030822ca */ /* 0x000fe400008e0000 */
[----:B------:R-:W-:-:S11]  /*1f30*/  @P2 LOP3.LUT R8, R5, 0xffff, RZ, 0xc0, !PT ;  /* 0x0000ffff05082812 */ /* 0x000fd600078ec0ff */
[----:B------:R-:W-:Y:S01]  /*1f40*/  @UP0 UMOV UR36, UR8 ;  /* 0x0000000800240c82 */ /* 0x000fe20008000000 */
[----:B-1----:R-:W-:Y:S05]  /*1f50*/  @!P0 BRA `(.L_x_33) ;  /* 0x0000000000b88947 */ /* 0x002fea0003800000 */
[----:B------:R-:W4:Y:S01]  /*1f60*/  LDC.64 R4, c[0x0][0xb18] ;  /* 0x0002c600ff047b82 */ /* 0x000f220000000a00 */
[----:B------:R-:W-:-:S07]  /*1f70*/  ISETP.NE.AND P3, PT, R40, 0x1, PT ;  /* 0x000000012800780c */ /* 0x000fce0003f65270 */
[----:B------:R-:W1:Y:S08]  /*1f80*/  LDC.64 R6, c[0x0][0xb10] ;  /* 0x0002c400ff067b82 */ /* 0x000e700000000a00 */
[----:B------:R-:W2:Y:S08]  /*1f90*/  LDC R16, c[0x0][0xb20] ;  /* 0x0002c800ff107b82 */ /* 0x000eb00000000800 */
[----:B------:R-:W3:Y:S01]  /*1fa0*/  LDC R18, c[0x0][0xb0c] ;  /* 0x0002c300ff127b82 */ /* 0x000ee20000000800 */
[----:B----4-:R-:W-:Y:S01]  /*1fb0*/  IMAD.HI.U32 R17, R0, R5, RZ ;  /* 0x0000000500117227 */ /* 0x010fe200078e00ff */
[----:B------:R-:W-:-:S03]  /*1fc0*/  ISETP.NE.AND P0, PT, R4, 0x1, PT ;  /* 0x000000010400780c */ /* 0x000fc60003f05270 */
[----:B------:R-:W-:-:S03]  /*1fd0*/  IMAD.HI.U32 R5, R8, R5, RZ ;  /* 0x0000000508057227 */ /* 0x000fc600078e00ff */
[----:B------:R-:W4:Y:S01]  /*1fe0*/  LDC.64 R2, c[0x0][0xb28] ;  /* 0x0002ca00ff027b82 */ /* 0x000f220000000a00 */
[----:B-1----:R-:W-:-:S04]  /*1ff0*/  IMAD.HI.U32 R20, R9, R6, RZ ;  /* 0x0000000609147227 */ /* 0x002fc800078e00ff */
[----:B------:R-:W-:Y:S01]  /*2000*/  IMAD.HI.U32 R22, R11, R6, RZ ;  /* 0x000000060b167227 */ /* 0x000fe200078e00ff */
[----:B------:R-:W-:Y:S02]  /*2010*/  SHF.R.U32.HI R20, RZ, R7, R20 ;  /* 0x00000007ff147219 */ /* 0x000fe40000011614 */
[-C--:B--2---:R-:W-:Y:S02]  /*2020*/  SHF.R.U32.HI R17, RZ, R16.reuse, R17 ;  /* 0x00000010ff117219 */ /* 0x084fe40000011611 */
[----:B------:R-:W-:Y:S02]  /*2030*/  SHF.R.U32.HI R5, RZ, R16, R5 ;  /* 0x00000010ff057219 */ /* 0x000fe40000011605 */
[----:B------:R-:W-:Y:S02]  /*2040*/  SEL R17, R0, R17, !P0 ;  /* 0x0000001100117207 */ /* 0x000fe40004000000 */
[----:B------:R-:W-:Y:S02]  /*2050*/  SHF.R.U32.HI R22, RZ, R7, R22 ;  /* 0x00000007ff167219 */ /* 0x000fe40000011616 */
[----:B---3--:R-:W-:-:S02]  /*2060*/  ISETP.NE.AND P1, PT, R18, 0x1, PT ;  /* 0x000000011200780c */ /* 0x008fc40003f25270 */
[----:B------:R-:W-:Y:S02]  /*2070*/  SEL R5, R8, R5, !P0 ;  /* 0x0000000508057207 */ /* 0x000fe40004000000 */
[----:B------:R-:W-:Y:S02]  /*2080*/  SEL R19, R9, R20, !P1 ;  /* 0x0000001409137207 */ /* 0x000fe40004800000 */
[----:B------:R-:W-:Y:S01]  /*2090*/  SEL R7, R11, R22, !P1 ;  /* 0x000000160b077207 */ /* 0x000fe20004800000 */
[----:B----4-:R-:W-:-:S04]  /*20a0*/  IMAD.HI.U32 R20, R17, R2, RZ ;  /* 0x0000000211147227 */ /* 0x010fc800078e00ff */
[----:B------:R-:W-:Y:S01]  /*20b0*/  IMAD.HI.U32 R6, R19, R2, RZ ;  /* 0x0000000213067227 */ /* 0x000fe200078e00ff */
[----:B------:R-:W-:-:S04]  /*20c0*/  @P3 SHF.R.U32.HI R17, RZ, R3, R20 ;  /* 0x00000003ff113219 */ /* 0x000fc80000011614 */
[----:B------:R-:W-:Y:S01]  /*20d0*/  @P3 SHF.R.U32.HI R19, RZ, R3, R6 ;  /* 0x00000003ff133219 */ /* 0x000fe20000011606 */
[----:B------:R-:W-:-:S04]  /*20e0*/  IMAD R17, R40, R17, RZ ;  /* 0x0000001128117224 */ /* 0x000fc800078e02ff */
[----:B------:R-:W-:Y:S01]  /*20f0*/  IMAD R6, R40, R19, RZ ;  /* 0x0000001328067224 */ /* 0x000fe200078e02ff */
[C---:B------:R-:W-:Y:S02]  /*2100*/  ISETP.GE.AND P0, PT, R5.reuse, R17, PT ;  /* 0x000000110500720c */ /* 0x040fe40003f06270 */
[----:B------:R-:W-:Y:S02]  /*2110*/  IADD3 R17, PT, PT, -R5, RZ, RZ ;  /* 0x000000ff05117210 */ /* 0x000fe40007ffe1ff */
[----:B------:R-:W-:Y:S01]  /*2120*/  ISETP.GE.OR P0, PT, R7, R6, P0 ;  /* 0x000000060700720c */ /* 0x000fe20000706670 */
[----:B------:R-:W-:-:S04]  /*2130*/  IMAD.HI.U32 R6, R5, R2, RZ ;  /* 0x0000000205067227 */ /* 0x000fc800078e00ff */
[----:B------:R-:W-:Y:S01]  /*2140*/  IMAD R8, R4, R17, R8 ;  /* 0x0000001104087224 */ /* 0x000fe200078e0208 */
[----:B------:R-:W-:-:S04]  /*2150*/  SHF.R.U32.HI R6, RZ, R3, R6 ;  /* 0x00000003ff067219 */ /* 0x000fc80000011606 */
[----:B------:R-:W-:-:S03]  /*2160*/  SEL R6, R5, R6, !P3 ;  /* 0x0000000605067207 */ /* 0x000fc60005800000 */
[----:B------:R-:W-:-:S04]  /*2170*/  @!P0 IMAD.HI.U32 R16, R7, R2, RZ ;  /* 0x0000000207108227 */ /* 0x000fc800078e00ff */
[----:B------:R-:W-:Y:S01]  /*2180*/  IMAD.MOV R2, RZ, RZ, -R6 ;  /* 0x000000ffff027224 */ /* 0x000fe200078e0a06 */
[----:B------:R-:W-:-:S03]  /*2190*/  @!P0 SHF.R.U32.HI R16, RZ, R3, R16 ;  /* 0x00000003ff108219 */ /* 0x000fc60000011610 */
[----:B------:R-:W-:Y:S01]  /*21a0*/  IMAD R2, R40, R2, R5 ;  /* 0x0000000228027224 */ /* 0x000fe200078e0205 */
[----:B------:R-:W-:-:S05]  /*21b0*/  @!P0 SEL R3, R7, R16, !P3 ;  /* 0x0000001007038207 */ /* 0x000fca0005800000 */
[--C-:B------:R-:W-:Y:S02]  /*21c0*/  @!P0 IMAD.IADD R6, R6, 0x1, -R3.reuse ;  /* 0x0000000106068824 */ /* 0x100fe400078e0a03 */
[----:B------:R-:W-:Y:S01]  /*21d0*/  @!P0 IMAD R3, R2, R19, R3 ;  /* 0x0000001302038224 */ /* 0x000fe200078e0203 */
[----:B------:R-:W-:Y:S01]  /*21e0*/  IADD3 R2, PT, PT, -R7, RZ, RZ ;  /* 0x000000ff07027210 */ /* 0x000fe20007ffe1ff */
[----:B------:R-:W-:Y:S02]  /*21f0*/  @!P0 IMAD R5, R40, R6, R7 ;  /* 0x0000000628058224 */ /* 0x000fe400078e0207 */
[----:B------:R-:W-:Y:S02]  /*2200*/  @!P0 IMAD.MOV.U32 R7, RZ, RZ, R3 ;  /* 0x000000ffff078224 */ /* 0x000fe400078e0003 */
[----:B------:R-:W-:Y:S02]  /*2210*/  IMAD R2, R18, R2, R11 ;  /* 0x0000000212027224 */ /* 0x000fe400078e020b */
[----:B------:R-:W-:-:S02]  /*2220*/  IMAD R8, R5, R4, R8 ;  /* 0x0000000405087224 */ /* 0x000fc400078e0208 */
[----:B------:R-:W-:Y:S02]  /*2230*/  IMAD R11, R7, R18, R2 ;  /* 0x00000012070b7224 */ /* 0x000fe400078e0202 */
.L_x_33:
[----:B------:R-:W1:Y:S02]  /*2240*/  LDCU UR8, c[0x0][0xb30] ;  /* 0x00016600ff0877ac */ /* 0x000e640008000800 */
[----:B-1----:R-:W-:-:S09]  /*2250*/  UISETP.NE.AND UP0, UPT, UR8, 0x1, UPT ;  /* 0x000000010800788c */ /* 0x002fd2000bf05270 */
[----:B------:R-:W-:Y:S05]  /*2260*/  BRA.U UP0, `(.L_x_34) ;  /* 0x0000000100407547 */ /* 0x000fea000b800000 */
[----:B------:R-:W1:Y:S08]  /*2270*/  LDC.64 R4, c[0x0][0xb10] ;  /* 0x0002c400ff047b82 */ /* 0x000e700000000a00 */
[----:B------:R-:W2:Y:S08]  /*2280*/  LDC.64 R2, c[0x0][0xb18] ;  /* 0x0002c600ff027b82 */ /* 0x000eb00000000a00 */
[----:B------:R-:W3:Y:S08]  /*2290*/  LDC R6, c[0x0][0xb20] ;  /* 0x0002c800ff067b82 */ /* 0x000ef00000000800 */
[----:B------:R-:W4:Y:S01]  /*22a0*/  LDC R16, c[0x0][0xb0c] ;  /* 0x0002c300ff107b82 */ /* 0x000f220000000800 */
[----:B-1----:R-:W-:-:S05]  /*22b0*/  IMAD.HI.U32 R4, R11, R4, RZ ;  /* 0x000000040b047227 */ /* 0x002fca00078e00ff */
[----:B------:R-:W-:Y:S01]  /*22c0*/  SHF.R.U32.HI R4, RZ, R5, R4 ;  /* 0x00000005ff047219 */ /* 0x000fe20000011604 */
[----:B--2---:R-:W-:Y:S01]  /*22d0*/  IMAD.HI.U32 R3, R8, R3, RZ ;  /* 0x0000000308037227 */ /* 0x004fe200078e00ff */
[----:B------:R-:W-:-:S04]  /*22e0*/  ISETP.NE.AND P0, PT, R2, 0x1, PT ;  /* 0x000000010200780c */ /* 0x000fc80003f05270 */
[----:B---3--:R-:W-:-:S04]  /*22f0*/  SHF.R.U32.HI R3, RZ, R6, R3 ;  /* 0x00000006ff037219 */ /* 0x008fc80000011603 */
[----:B------:R-:W-:Y:S02]  /*2300*/  SEL R3, R8, R3, !P0 ;  /* 0x0000000308037207 */ /* 0x000fe40004000000 */
[----:B----4-:R-:W-:-:S04]  /*2310*/  ISETP.NE.AND P1, PT, R16, 0x1, PT ;  /* 0x000000011000780c */ /* 0x010fc80003f25270 */
[----:B------:R-:W-:-:S05]  /*2320*/  SEL R4, R11, R4, !P1 ;  /* 0x000000040b047207 */ /* 0x000fca0004800000 */
[----:B------:R-:W-:Y:S02]  /*2330*/  IMAD.IADD R5, R3, 0x1, -R4 ;  /* 0x0000000103057824 */ /* 0x000fe400078e0a04 */
[----:B------:R-:W-:Y:S02]  /*2340*/  IMAD.IADD R3, R4, 0x1, -R3 ;  /* 0x0000000104037824 */ /* 0x000fe400078e0a03 */
[----:B------:R-:W-:Y:S02]  /*2350*/  IMAD R11, R5, R16, R11 ;  /* 0x00000010050b7224 */ /* 0x000fe400078e020b */
[----:B------:R-:W-:-:S07]  /*2360*/  IMAD R8, R3, R2, R8 ;  /* 0x0000000203087224 */ /* 0x000fce00078e0208 */
.L_x_34:
[----:B------:R-:W-:Y:S01]  /*2370*/  VIADD R14, R14, 0x1 ;  /* 0x000000010e0e7836 */ /* 0x000fe20000000000 */
[----:B------:R-:W-:Y:S01]  /*2380*/  PLOP3.LUT P1, PT, PT, PT, PT, 0x80, 0x8 ;  /* 0x000000000008781c */ /* 0x000fe20003f2f070 */
[----:B------:R-:W-:Y:S02]  /*2390*/  IMAD.IADD R99, R11, 0x1, R96 ;  /* 0x000000010b637824 */ /* 0x000fe400078e0260 */
[----:B------:R-:W-:Y:S01]  /*23a0*/  IMAD.IADD R97, R8, 0x1, R81 ;  /* 0x0000000108617824 */ /* 0x000fe200078e0251 */
[----:B------:R-:W-:-:S04]  /*23b0*/  ISETP.NE.AND P0, PT, R14, 0x2, PT ;  /* 0x000000020e00780c */ /* 0x000fc80003f05270 */
[----:B------:R-:W-:Y:S02]  /*23c0*/  SEL R2, RZ, 0x1, P0 ;  /* 0x00000001ff027807 */ /* 0x000fe40000000000 */
[----:B------:R-:W-:Y:S02]  /*23d0*/  SEL R14, R14, RZ, P0 ;  /* 0x000000ff0e0e7207 */ /* 0x000fe40000000000 */
[----:B------:R-:W-:Y:S01]  /*23e0*/  LOP3.LUT R13, R13, R2, RZ, 0x3c, !PT ;  /* 0x000000020d0d7212 */ /* 0x000fe200078e3cff */
[----:B------:R-:W-:Y:S06]  /*23f0*/  @P2 BRA `(.L_x_35) ;  /* 0xfffffff000402947 */ /* 0x000fec000383ffff */
[----:B------:R-:W-:Y:S01]  /*2400*/  UIADD3 UR4, UPT, UPT, UR4, 0x28, URZ ;  /* 0x0000002804047890 */ /* 0x000fe2000fffe0ff */
[----:B------:R-:W-:-:S03]  /*2410*/  SHF.L.U32 R3, R15, 0x1f, RZ ;  /* 0x0000001f0f037819 */ /* 0x000fc600000006ff */
[----:B------:R-:W-:-:S09]  /*2420*/  ULEA UR5, UR6, UR4, 0x3 ;  /* 0x0000000406057291 */ /* 0x000fd2000f8e18ff */
[----:B------:R-:W1:Y:S02]  /*2430*/  SYNCS.PHASECHK.TRANS64.TRYWAIT P0, [UR5], R3 ;  /* 0x00000003ff0075a7 */ /* 0x000e640008001105 */
[----:B-1----:R-:W-:Y:S05]  /*2440*/  @!P0 BRA `(.L_x_36) ;  /* 0x0000004000688947 */ /* 0x002fea0003800000 */
.L_x_101:
[----:B------:R-:W-:-:S04]  /*2450*/  UIADD3 UR6, UPT, UPT, UR6, 0x1, URZ ;  /* 0x0000000106067890 */ /* 0x000fc8000fffe0ff */
[----:B------:R-:W-:-:S04]  /*2460*/  UISETP.NE.AND UP0, UPT, UR6, 0x5, UPT ;  /* 0x000000050600788c */ /* 0x000fc8000bf05270 */
[----:B------:R-:W-:Y:S02]  /*2470*/  USEL UR7, URZ, 0x1, UP0 ;  /* 0x00000001ff077887 */ /* 0x000fe40008000000 */
[----:B------:R-:W-:-:S04]  /*2480*/  USEL UR6, UR6, URZ, UP0 ;  /* 0x000000ff06067287 */ /* 0x000fc80008000000 */
[----:B------:R-:W-:Y:S01]  /*2490*/  ULEA UR5, UR6, UR4, 0x3 ;  /* 0x0000000406057291 */ /* 0x000fe2000f8e18ff */
[----:B------:R-:W-:-:S04]  /*24a0*/  LOP3.LUT R2, R15, UR7, RZ, 0x3c, !PT ;  /* 0x000000070f027c12 */ /* 0x000fc8000f8e3cff */
[----:B-1----:R-:W-:-:S04]  /*24b0*/  SHF.L.U32 R3, R2, 0x1f, RZ ;  /* 0x0000001f02037819 */ /* 0x002fc800000006ff */
[----:B------:R-:W1:Y:S02]  /*24c0*/  SYNCS.PHASECHK.TRANS64.TRYWAIT P0, [UR5], R3 ;  /* 0x00000003ff0075a7 */ /* 0x000e640008001105 */
[----:B-1----:R-:W-:Y:S05]  /*24d0*/  @!P0 BRA `(.L_x_37) ;  /* 0x00000040005c8947 */ /* 0x002fea0003800000 */
.L_x_103:
        /* <DEDUP_REMOVED lines=9> */
.L_x_105:
        /* <DEDUP_REMOVED lines=9> */
.L_x_107:
[----:B------:R-:W-:-:S04]  /*2600*/  UIADD3 UR6, UPT, UPT, UR6, 0x1, URZ ;  /* 0x0000000106067890 */ /* 0x000fc8000fffe0ff */
[----:B------:R-:W-:-:S04]  /*2610*/  UISETP.NE.AND UP0, UPT, UR6, 0x5, UPT ;  /* 0x000000050600788c */ /* 0x000fc8000bf05270 */
[----:B------:R-:W-:Y:S02]  /*2620*/  USEL UR5, URZ, 0x1, UP0 ;  /* 0x00000001ff057887 */ /* 0x000fe40008000000 */
[----:B------:R-:W-:-:S04]  /*2630*/  USEL UR6, UR6, URZ, UP0 ;  /* 0x000000ff06067287 */ /* 0x000fc80008000000 */
[----:B------:R-:W-:Y:S01]  /*2640*/  ULEA UR6, UR6, UR4, 0x3 ;  /* 0x0000000406067291 */ /* 0x000fe2000f8e18ff */
[----:B-1----:R-:W-:-:S04]  /*2650*/  LOP3.LUT R3, R2, UR5, RZ, 0x3c, !PT ;  /* 0x0000000502037c12 */ /* 0x002fc8000f8e3cff */
[----:B------:R-:W-:Y:S01]  /*2660*/  SHF.L.U32 R3, R3, 0x1f, RZ ;  /* 0x0000001f03037819 */ /* 0x000fe200000006ff */
[----:B----4-:R-:W-:-:S07]  /*2670*/  IMAD.U32 R0, RZ, RZ, UR6 ;  /* 0x00000006ff007e24 */ /* 0x010fce000f8e00ff */
.L_x_40:
[----:B-1----:R1:W2:Y:S02]  /*2680*/  SYNCS.PHASECHK.TRANS64.TRYWAIT P0, [R0+URZ], R3 ;  /* 0x00000003000075a7 */ /* 0x0022a400080011ff */
[----:B--2---:R-:W-:Y:S05]  /*2690*/  @!P0 NANOSLEEP.SYNCS 0x989680 ;  /* 0x009896800000895d */ /* 0x004fea0003900000 */
[----:B------:R-:W2:Y:S02]  /*26a0*/  @!P0 SYNCS.PHASECHK.TRANS64 P0, [R0+URZ], R3 ;  /* 0x00000003000085a7 */ /* 0x000ea400080010ff */
[----:B--2---:R-:W-:Y:S05]  /*26b0*/  @P0 EXIT ;  /* 0x000000000000094d */ /* 0x004fea0003800000 */
[----:B------:R-:W-:Y:S05]  /*26c0*/  BRA `(.L_x_40) ;  /* 0xfffffffc00ec7947 */ /* 0x000fea000383ffff */
.L_x_17:
[----:B------:R-:W-:-:S04]  /*26d0*/  UISETP.NE.AND UP1, UPT, UR37, URZ, UPT ;  /* 0x000000ff2500728c */ /* 0x000fc8000bf25270 */
[----:B------:R-:W-:-:S09]  /*26e0*/  UISETP.NE.OR UP1, UPT, UR8, 0x1, UP1 ;  /* 0x000000010800788c */ /* 0x000fd20008f25670 */
[----:B------:R-:W-:Y:S05]  /*26f0*/  BRA.U UP1, `(.L_x_41) ;  /* 0x0000000501487547 */ /* 0x000fea000b800000 */
[----:B------:R-:W-:Y:S01]  /*2700*/  ISETP.NE.AND P2, PT, R2, RZ, PT ;  /* 0x000000ff0200720c */ /* 0x000fe20003f45270 */
[----:B------:R-:W-:Y:S01]  /*2710*/  IMAD.MOV.U32 R12, RZ, RZ, 0x1 ;  /* 0x00000001ff0c7424 */ /* 0x000fe200078e00ff */
[----:B------:R-:W-:Y:S02]  /*2720*/  CS2R R10, SRZ ;  /* 0x00000000000a7805 */ /* 0x000fe4000001ff00 */
[----:B------:R-:W-:Y:S01]  /*2730*/  CS2R R8, SRZ ;  /* 0x0000000000087805 */ /* 0x000fe2000001ff00 */
[----:B------:R-:W-:Y:S01]  /*2740*/  UMOV UR4, 0x400 ;  /* 0x0000040000047882 */ /* 0x000fe20000000000 */
[----:B------:R-:W-:Y:S01]  /*2750*/  UMOV UR6, URZ ;  /* 0x000000ff00067c82 */ /* 0x000fe20008000000 */
[----:B------:R-:W-:-:S12]  /*2760*/  ULEA UR37, UR37, UR4, 0x18 ;  /* 0x0000000425257291 */ /* 0x000fd8000f8ec0ff */
.L_x_45:
[----:B------:R-:W-:Y:S02]  /*2770*/  LEA R0, R8, UR37, 0x3 ;  /* 0x0000002508007c11 */ /* 0x000fe4000f8e18ff */
[----:B------:R-:W-:-:S03]  /*2780*/  SHF.L.U32 R5, R9, 0x1f, RZ ;  /* 0x0000001f09057819 */ /* 0x000fc600000006ff */
[----:B------:R-:W-:Y:S01]  /*2790*/  VIADD R4, R0, 0xe0 ;  /* 0x000000e000047836 */ /* 0x000fe20000000000 */
[----:B------:R-:W1:Y:S02]  /*27a0*/  SYNCS.PHASECHK.TRANS64.TRYWAIT P0, [R0+URZ+0xd0], R5 ;  /* 0x0000d005000075a7 */ /* 0x000e6400080011ff */
[----:B-1----:R-:W-:Y:S05]  /*27b0*/  @!P0 BRA `(.L_x_42) ;  /* 0x0000003c00ec8947 */ /* 0x002fea0003800000 */
.L_x_108:
[----:B------:R-:W-:Y:S01]  /*27c0*/  ULEA UR5, UR6, UR37, 0x3 ;  /* 0x0000002506057291 */ /* 0x000fe2000f8e18ff */
[----:B------:R-:W-:Y:S02]  /*27d0*/  PRMT R4, RZ, 0x654, R4 ;  /* 0x00000654ff047816 */ /* 0x000fe40000000004 */
[----:B-1----:R-:W-:Y:S01]  /*27e0*/  SHF.L.U32 R5, R12, 0x1f, RZ ;  /* 0x0000001f0c057819 */ /* 0x002fe200000006ff */
[----:B------:R-:W-:Y:S01]  /*27f0*/  UIADD3 UR4, UPT, UPT, UR5, 0x70, URZ ;  /* 0x0000007005047890 */ /* 0x000fe2000fffe0ff */
[----:B------:R1:W-:Y:S05]  /*2800*/  SYNCS.ARRIVE.TRANS64.RED.A1T0 RZ, [R4+URZ], RZ ;  /* 0x000000ff04ff79a7 */ /* 0x0003ea00081004ff */
[----:B------:R-:W-:Y:S01]  /*2810*/  IMAD.U32 R7, RZ, RZ, UR4 ;  /* 0x00000004ff077e24 */ /* 0x000fe2000f8e00ff */
[----:B------:R-:W2:Y:S04]  /*2820*/  SYNCS.PHASECHK.TRANS64.TRYWAIT P0, [UR5+0x80], R5 ;  /* 0x00008005ff0075a7 */ /* 0x000ea80008001105 */
[----:B------:R-:W-:Y:S01]  /*2830*/  PRMT R6, R2, 0x654, R7 ;  /* 0x0000065402067816 */ /* 0x000fe20000000007 */
[----:B-1----:R-:W-:Y:S01]  /*2840*/  @!P2 IMAD.MOV.U32 R4, RZ, RZ, 0x10 ;  /* 0x00000010ff04a424 */ /* 0x002fe200078e00ff */
[----:B--2---:R-:W-:Y:S06]  /*2850*/  @!P0 BRA `(.L_x_43) ;  /* 0x0000003c00d88947 */ /* 0x004fec0003800000 */
.L_x_110:
[----:B------:R-:W-:Y:S01]  /*2860*/  ULEA UR4, UR6, UR37, 0x4 ;  /* 0x0000002506047291 */ /* 0x000fe2000f8e20ff */
[----:B------:R-:W-:Y:S01]  /*2870*/  SEL R3, R6, R3, !P2 ;  /* 0x0000000306037207 */ /* 0x000fe20005000000 */
[----:B------:R-:W-:Y:S01]  /*2880*/  UIADD3 UR5, UPT, UPT, UR5, 0x70, URZ ;  /* 0x0000007005057890 */ /* 0x000fe2000fffe0ff */
[----:B-1----:R-:W-:Y:S01]  /*2890*/  LEA R0, R11, UR37, 0x3 ;  /* 0x000000250b007c11 */ /* 0x002fe2000f8e18ff */
[----:B------:R-:W-:Y:S01]  /*28a0*/  UIADD3 UR4, UPT, UPT, UR4, 0x100, URZ ;  /* 0x0000010004047890 */ /* 0x000fe2000fffe0ff */
[----:B------:R-:W-:Y:S01]  /*28b0*/  SHF.L.U32 R5, R10, 0x1f, RZ ;  /* 0x0000001f0a057819 */ /* 0x000fe200000006ff */
[----:B------:R1:W-:Y:S01]  /*28c0*/  @!P2 SYNCS.ARRIVE.TRANS64.RED RZ, [R3+URZ], R4 ;  /* 0x0000000403ffa9a7 */ /* 0x0003e200080004ff */
[----:B------:R-:W-:Y:S01]  /*28d0*/  UIADD3 UR6, UPT, UPT, UR6, 0x1, URZ ;  /* 0x0000000106067890 */ /* 0x000fe2000fffe0ff */
[----:B------:R-:W-:-:S03]  /*28e0*/  VIADD R8, R8, 0x1 ;  /* 0x0000000108087836 */ /* 0x000fc60000000000 */
[----:B------:R-:W-:Y:S02]  /*28f0*/  UISETP.NE.AND UP0, UPT, UR6, 0x2, UPT ;  /* 0x000000020600788c */ /* 0x000fe4000bf05270 */
[----:B------:R-:W-:Y:S06]  /*2900*/  UGETNEXTWORKID.BROADCAST [UR4], [UR5] ;  /* 0x00000000040073ca */ /* 0x000fec0008000100 */
[----:B------:R-:W-:Y:S01]  /*2910*/  USEL UR4, URZ, 0x1, UP0 ;  /* 0x00000001ff047887 */ /* 0x000fe20008000000 */
[----:B------:R-:W-:Y:S01]  /*2920*/  ISETP.NE.AND P0, PT, R8, 0x2, PT ;  /* 0x000000020800780c */ /* 0x000fe20003f05270 */
[----:B------:R-:W-:Y:S01]  /*2930*/  USEL UR6, UR6, URZ, UP0 ;  /* 0x000000ff06067287 */ /* 0x000fe20008000000 */
[----:B------:R-:W2:Y:S03]  /*2940*/  SYNCS.PHASECHK.TRANS64.TRYWAIT P1, [R0+URZ+0x70], R5 ;  /* 0x00007005000075a7 */ /* 0x000ea600080211ff */
[----:B------:R-:W-:Y:S01]  /*2950*/  LOP3.LUT R12, R12, UR4, RZ, 0x3c, !PT ;  /* 0x000000040c0c7c12 */ /* 0x000fe2000f8e3cff */
[----:B-12---:R-:W-:Y:S07]  /*2960*/  @!P1 BRA `(.L_x_44) ;  /* 0x0000003c00ac9947 */ /* 0x006fee0003800000 */
.L_x_111:
[C---:B------:R-:W-:Y:S01]  /*2970*/  LEA R4, R11.reuse, UR37, 0x4 ;  /* 0x000000250b047c11 */ /* 0x040fe2000f8e20ff */
[----:B-1----:R-:W-:Y:S01]  /*2980*/  VIADD R0, R0, 0x80 ;  /* 0x0000008000007836 */ /* 0x002fe20000000000 */
[----:B------:R-:W-:Y:S01]  /*2990*/  SEL R8, R8, RZ, P0 ;  /* 0x000000ff08087207 */ /* 0x000fe20000000000 */
[----:B------:R-:W-:-:S03]  /*29a0*/  VIADD R11, R11, 0x1 ;  /* 0x000000010b0b7836 */ /* 0x000fc60000000000 */
[----:B------:R-:W1:Y:S01]  /*29b0*/  LDS.128 R4, [R4+0x100] ;  /* 0x0001000004047984 */ /* 0x000e620000000c00 */
[----:B------:R-:W-:Y:S02]  /*29c0*/  PRMT R0, RZ, 0x654, R0 ;  /* 0x00000654ff007816 */ /* 0x000fe40000000000 */
[C---:B------:R-:W-:Y:S01]  /*29d0*/  ISETP.NE.AND P1, PT, R11.reuse, 0x2, PT ;  /* 0x000000020b00780c */ /* 0x040fe20003f25270 */
[----:B------:R-:W-:Y:S01]  /*29e0*/  @!PT LDS RZ, [RZ] ;  /* 0x00000000fffff984 */ /* 0x000fe20000000800 */
[----:B------:R-:W-:Y:S01]  /*29f0*/  @!PT LDS RZ, [RZ] ;  /* 0x00000000fffff984 */ /* 0x000fe20000000800 */
[----:B------:R-:W-:Y:S01]  /*2a00*/  @!PT LDS RZ, [RZ] ;  /* 0x00000000fffff984 */ /* 0x000fe20000000800 */
[----:B------:R-:W-:Y:S01]  /*2a10*/  @!PT LDS RZ, [RZ] ;  /* 0x00000000fffff984 */ /* 0x000fe20000000800 */
[----:B------:R2:W-:Y:S06]  /*2a20*/  MEMBAR.ALL.CTA ;  /* 0x0000000000007992 */ /* 0x0005ec0000008000 */
[----:B--2---:R-:W2:Y:S01]  /*2a30*/  FENCE.VIEW.ASYNC.S ;  /* 0x00000000000073c6 */ /* 0x004ea20000000000 */
[----:B------:R-:W-:Y:S01]  /*2a40*/  SEL R11, R11, RZ, P1 ;  /* 0x000000ff0b0b7207 */ /* 0x000fe20000800000 */
[----:B--2---:R2:W-:Y:S01]  /*2a50*/  SYNCS.ARRIVE.TRANS64.RED.A1T0 RZ, [R0+URZ], RZ ;  /* 0x000000ff00ff79a7 */ /* 0x0045e200081004ff */
[----:B-1----:R-:W-:-:S02]  /*2a60*/  LOP3.LUT P3, RZ, R6, 0x1, RZ, 0xc0, !PT ;  /* 0x0000000106ff7812 */ /* 0x002fc4000786c0ff */
[----:B------:R-:W-:-:S04]  /*2a70*/  SEL R5, RZ, 0x1, P1 ;  /* 0x00000001ff057807 */ /* 0x000fc80000800000 */
[----:B------:R-:W-:Y:S02]  /*2a80*/  LOP3.LUT R10, R10, R5, RZ, 0x3c, !PT ;  /* 0x000000050a0a7212 */ /* 0x000fe400078e3cff */
[----:B--2---:R-:W-:-:S04]  /*2a90*/  SEL R0, RZ, 0x1, P0 ;  /* 0x00000001ff007807 */ /* 0x004fc80000000000 */
[----:B------:R-:W-:Y:S01]  /*2aa0*/  LOP3.LUT R9, R9, R0, RZ, 0x3c, !PT ;  /* 0x0000000009097212 */ /* 0x000fe200078e3cff */
[----:B------:R-:W-:Y:S06]  /*2ab0*/  @P3 BRA `(.L_x_45) ;  /* 0xfffffffc002c3947 */ /* 0x000fec000383ffff */
[----:B------:R-:W-:Y:S01]  /*2ac0*/  ULEA UR5, UR6, UR37, 0x3 ;  /* 0x0000002506057291 */ /* 0x000fe2000f8e18ff */
[----:B------:R-:W-:-:S08]  /*2ad0*/  SHF.L.U32 R3, R12, 0x1f, RZ ;  /* 0x0000001f0c037819 */ /* 0x000fd000000006ff */
[----:B------:R-:W1:Y:S02]  /*2ae0*/  SYNCS.PHASECHK.TRANS64 P0, [UR5+0x80], R3 ;  /* 0x00008003ff0075a7 */ /* 0x000e640008001005 */
[----:B-1----:R-:W-:Y:S05]  /*2af0*/  @P0 BRA `(.L_x_46) ;  /* 0x0000000000080947 */ /* 0x002fea0003800000 */
[----:B------:R-:W1:Y:S02]  /*2b00*/  SYNCS.PHASECHK.TRANS64.TRYWAIT P0, [UR5+0x80], R3 ;  /* 0x00008003ff0075a7 */ /* 0x000e640008001105 */
[----:B-1----:R-:W-:Y:S05]  /*2b10*/  @!P0 BRA `(.L_x_47) ;  /* 0x0000003c00548947 */ /* 0x002fea0003800000 */
.L_x_46:
[----:B------:R-:W-:-:S04]  /*2b20*/  UIADD3 UR4, UPT, UPT, UR6, 0x1, URZ ;  /* 0x0000000106047890 */ /* 0x000fc8000fffe0ff */
[----:B------:R-:W-:-:S04]  /*2b30*/  UISETP.NE.AND UP0, UPT, UR4, 0x2, UPT ;  /* 0x000000020400788c */ /* 0x000fc8000bf05270 */
[----:B------:R-:W-:Y:S02]  /*2b40*/  USEL UR7, URZ, 0x1, UP0 ;  /* 0x00000001ff077887 */ /* 0x000fe40008000000 */
[----:B------:R-:W-:-:S04]  /*2b50*/  USEL UR4, UR4, URZ, UP0 ;  /* 0x000000ff04047287 */ /* 0x000fc80008000000 */
[----:B------:R-:W-:Y:S01]  /*2b60*/  ULEA UR4, UR4, UR37, 0x3 ;  /* 0x0000002504047291 */ /* 0x000fe2000f8e18ff */
[----:B-1----:R-:W-:-:S04]  /*2b70*/  LOP3.LUT R3, R12, UR7, RZ, 0x3c, !PT ;  /* 0x000000070c037c12 */ /* 0x002fc8000f8e3cff */
[----:B------:R-:W-:-:S04]  /*2b80*/  SHF.L.U32 R0, R3, 0x1f, RZ ;  /* 0x0000001f03007819 */ /* 0x000fc800000006ff */
[----:B------:R-:W1:Y:S02]  /*2b90*/  SYNCS.PHASECHK.TRANS64 P0, [UR4+0x80], R0 ;  /* 0x00008000ff0075a7 */ /* 0x000e640008001004 */
[----:B-1----:R-:W-:Y:S05]  /*2ba0*/  @P0 EXIT ;  /* 0x000000000000094d */ /* 0x002fea0003800000 */
[----:B------:R-:W-:Y:S02]  /*2bb0*/  SHF.L.U32 R3, R3, 0x1f, RZ ;  /* 0x0000001f03037819 */ /* 0x000fe400000006ff */
[----:B------:R-:W-:-:S07]  /*2bc0*/  MOV R0, UR4 ;  /* 0x0000000400007c02 */ /* 0x000fce0008000f00 */
.L_x_48:
[----:B-1----:R1:W2:Y:S02]  /*2bd0*/  SYNCS.PHASECHK.TRANS64.TRYWAIT P0, [R0+URZ+0x80], R3 ;  /* 0x00008003000075a7 */ /* 0x0022a400080011ff */
[----:B--2---:R-:W-:Y:S05]  /*2be0*/  @!P0 NANOSLEEP.SYNCS 0x989680 ;  /* 0x009896800000895d */ /* 0x004fea0003900000 */
[----:B------:R-:W2:Y:S02]  /*2bf0*/  @!P0 SYNCS.PHASECHK.TRANS64 P0, [R0+URZ+0x80], R3 ;  /* 0x00008003000085a7 */ /* 0x000ea400080010ff */
[----:B--2---:R-:W-:Y:S05]  /*2c00*/  @P0 EXIT ;  /* 0x000000000000094d */ /* 0x004fea0003800000 */
[----:B------:R-:W-:Y:S05]  /*2c10*/  BRA `(.L_x_48) ;  /* 0xfffffffc00ec7947 */ /* 0x000fea000383ffff */
.L_x_41:
[----:B------:R-:W-:-:S09]  /*2c20*/  UISETP.NE.AND UP1, UPT, UR8, URZ, UPT ;  /* 0x000000ff0800728c */ /* 0x000fd2000bf25270 */
[----:B------:R-:W-:Y:S05]  /*2c30*/  BRA.U UP1, `(.L_x_49) ;  /* 0x0000001101247547 */ /* 0x000fea000b800000 */
[----:B------:R-:W-:Y:S01]  /*2c40*/  UMOV UR4, 0x40 ;  /* 0x0000004000047882 */ /* 0x000fe20000000000 */
[----:B------:R-:W-:Y:S01]  /*2c50*/  NOP ;  /* 0x0000000000007918 */ /* 0x000fe20000000000 */
[----:B------:R-:W-:Y:S01]  /*2c60*/  ULEA UR4, UR37, UR4, 0x18 ;  /* 0x0000000425047291 */ /* 0x000fe2000f8ec0ff */
[----:B------:R-:W-:Y:S02]  /*2c70*/  UMOV UR5, 0x400 ;  /* 0x0000040000057882 */ /* 0x000fe40000000000 */
[----:B------:R-:W-:-:S06]  /*2c80*/  ULEA UR37, UR37, UR5, 0x18 ;  /* 0x0000000525257291 */ /* 0x000fcc000f8ec0ff */
[----:B------:R-:W1:Y:S02]  /*2c90*/  LDS.U8 R0, [UR4+0x1c] ;  /* 0x00001c04ff007984 */ /* 0x000e640008000000 */
[----:B-1----:R-:W-:-:S13]  /*2ca0*/  ISETP.NE.AND P0, PT, R0, RZ, PT ;  /* 0x000000ff0000720c */ /* 0x002fda0003f05270 */
[----:B------:R-:W-:Y:S05]  /*2cb0*/  @P0 BRA `(.L_x_50) ;  /* 0x0000000000580947 */ /* 0x000fea0003800000 */
[----:B------:R-:W-:-:S13]  /*2cc0*/  ELECT P0, URZ, PT ;  /* 0x0000000000ff782f */ /* 0x000fda0003800000 */
[----:B------:R-:W-:Y:S05]  /*2cd0*/  @!P0 BRA `(.L_x_51) ;  /* 0x0000000000608947 */ /* 0x000fea0003800000 */
[----:B------:R-:W-:Y:S01]  /*2ce0*/  UMOV UR5, 0x10 ;  /* 0x0000001000057882 */ /* 0x000fe20000000000 */
[----:B------:R-:W-:Y:S01]  /*2cf0*/  HFMA2 R0, -RZ, RZ, 0, 5.9604644775390625e-08 ;  /* 0x00000001ff007431 */ /* 0x000fe200000001ff */
[----:B------:R-:W-:-:S03]  /*2d00*/  MOV R2, 0xffff ;  /* 0x0000ffff00027802 */ /* 0x000fc60000000f00 */
[----:B------:R-:W-:Y:S04]  /*2d10*/  DEPBAR.LE SB1, 0x36 ;  /* 0x00009d800000791a */ /* 0x000fe80000000000 */
[----:B------:R-:W1:Y:S02]  /*2d20*/  UTCATOMSWS.FIND_AND_SET.ALIGN UP0, UR5, UR5 ;  /* 0x00000005000575e3 */ /* 0x000e640008000800 */
[----:B-1----:R-:W-:Y:S01]  /*2d30*/  MOV R3, UR5 ;  /* 0x0000000500037c02 */ /* 0x002fe20008000f00 */
[----:B------:R-:W-:Y:S06]  /*2d40*/  BRA.U UP0, `(.L_x_52) ;  /* 0x0000000100187547 */ /* 0x000fec000b800000 */
.L_x_53:
[----:B------:R-:W-:Y:S05]  /*2d50*/  NANOSLEEP 0x64 ;  /* 0x000000640000795d */ /* 0x000fea0003800000 */
[----:B------:R-:W-:-:S05]  /*2d60*/  UMOV UR5, 0x10 ;  /* 0x0000001000057882 */ /* 0x000fca0000000000 */
[----:B------:R-:W-:Y:S04]  /*2d70*/  DEPBAR.LE SB1, 0x36 ;  /* 0x00009d800000791a */ /* 0x000fe80000000000 */
[----:B------:R-:W1:Y:S02]  /*2d80*/  UTCATOMSWS.FIND_AND_SET.ALIGN UP0, UR5, UR5 ;  /* 0x00000005000575e3 */ /* 0x000e640008000800 */
[----:B-1----:R-:W-:Y:S01]  /*2d90*/  MOV R3, UR5 ;  /* 0x0000000500037c02 */ /* 0x002fe20008000f00 */
[----:B------:R-:W-:Y:S05]  /*2da0*/  BRA.U !UP0, `(.L_x_53) ;  /* 0xfffffffd08e87547 */ /* 0x000fea000b83ffff */
.L_x_52:
[-C--:B------:R-:W-:Y:S02]  /*2db0*/  SHF.L.U32 R2, R2, R3.reuse, RZ ;  /* 0x0000000302027219 */ /* 0x080fe400000006ff */
[----:B------:R-:W-:Y:S01]  /*2dc0*/  SHF.L.U32 R0, R0, R3, RZ ;  /* 0x0000000300007219 */ /* 0x000fe200000006ff */
[----:B------:R-:W-:Y:S02]  /*2dd0*/  IMAD.SHL.U32 R3, R3, 0x20, RZ ;  /* 0x0000002003037824 */ /* 0x000fe400078e00ff */
[----:B------:R1:W-:Y:S04]  /*2de0*/  ATOMS.OR RZ, [UR4+0x14], R2 ;  /* 0x00001402ffff798c */ /* 0x0003e8000b000004 */
[----:B------:R1:W-:Y:S04]  /*2df0*/  ATOMS.OR RZ, [UR4+0x18], R0 ;  /* 0x00001800ffff798c */ /* 0x0003e8000b000004 */
[----:B------:R1:W-:Y:S01]  /*2e00*/  STS [UR37+0x120], R3 ;  /* 0x00012003ff007988 */ /* 0x0003e20008000825 */
[----:B------:R-:W-:Y:S05]  /*2e10*/  BRA `(.L_x_51) ;  /* 0x0000000000107947 */ /* 0x000fea0003800000 */
.L_x_50:
[----:B------:R-:W-:Y:S02]  /*2e20*/  MOV R0, 0xffffffff ;  /* 0xffffffff00007802 */ /* 0x000fe40000000f00 */
[----:B------:R-:W-:-:S03]  /*2e30*/  MOV R2, 0x2e60 ;  /* 0x00002e6000027802 */ /* 0x000fc60000000f00 */
[----:B------:R1:W-:Y:S04]  /*2e40*/  STS [UR37+0x120], R0 ;  /* 0x00012000ff007988 */ /* 0x0003e80008000825 */
[----:B-1-3-5:R-:W-:Y:S05]  /*2e50*/  CALL.REL.NOINC `($__internal_1_$__cuda_sm10x_tcgen05_guardrail_trap_phase_invalid_during_alloc) ;  /* 0x0000003c00d07944 */ /* 0x02afea0003c00000 */
.L_x_51:
[----:B------:R-:W-:Y:S05]  /*2e60*/  WARPSYNC.ALL ;  /* 0x0000000000007948 */ /* 0x000fea0003800000 */
[----:B------:R-:W2:Y:S01]  /*2e70*/  S2UR UR5, SR_CgaCtaId ;  /* 0x00000000000579c3 */ /* 0x000ea20000008800 */
[----:B------:R-:W-:Y:S01]  /*2e80*/  UMOV UR4, 0x400 ;  /* 0x0000040000047882 */ /* 0x000fe20000000000 */
[----:B------:R-:W-:-:S06]  /*2e90*/  NOP ;  /* 0x0000000000007918 */ /* 0x000fcc0000000000 */
[----:B------:R-:W-:Y:S06]  /*2ea0*/  BAR.ARV 0x6, 0xa0 ;  /* 0x0182800000007b1d */ /* 0x000fec0000002000 */
[----:B------:R-:W4:Y:S01]  /*2eb0*/  LDCU UR7, c[0x0][0x38c] ;  /* 0x00007180ff0777ac */ /* 0x000f220008000800 */
[----:B------:R-:W-:Y:S01]  /*2ec0*/  IMAD.MOV.U32 R11, RZ, RZ, 0x1 ;  /* 0x00000001ff0b7424 */ /* 0x000fe200078e00ff */
[----:B------:R-:W-:Y:S01]  /*2ed0*/  CS2R R8, SRZ ;  /* 0x0000000000087805 */ /* 0x000fe2000001ff00 */
[----:B------:R-:W-:Y:S01]  /*2ee0*/  IMAD.MOV.U32 R10, RZ, RZ, RZ ;  /* 0x000000ffff0a7224 */ /* 0x000fe200078e00ff */
[----:B------:R-:W3:Y:S01]  /*2ef0*/  LDCU UR6, c[0x0][0x38c] ;  /* 0x00007180ff0677ac */ /* 0x000ee20008000800 */
[----:B------:R-:W-:Y:S01]  /*2f00*/  UMOV UR15, URZ ;  /* 0x000000ff000f7c82 */ /* 0x000fe20008000000 */
[----:B------:R-:W-:Y:S01]  /*2f10*/  UMOV UR14, URZ ;  /* 0x000000ff000e7c82 */ /* 0x000fe20008000000 */
[----:B--2---:R-:W-:Y:S01]  /*2f20*/  ULEA UR5, UR5, UR4, 0x18 ;  /* 0x0000000405057291 */ /* 0x004fe2000f8ec0ff */
[----:B------:R-:W-:Y:S01]  /*2f30*/  UMOV UR32, 0x0 ;  /* 0x0000000000207882 */ /* 0x000fe20000000000 */
[----:B------:R-:W-:-:S02]  /*2f40*/  UMOV UR33, 0x80804a0 ;  /* 0x080804a000217882 */ /* 0x000fc40000000000 */
[----:B------:R-:W-:Y:S02]  /*2f50*/  UIADD3 UR9, UPT, UPT, UR5, 0x2300, URZ ;  /* 0x0000230005097890 */ /* 0x000fe4000fffe0ff */
[----:B------:R-:W-:Y:S02]  /*2f60*/  UIADD3 UR10, UPT, UPT, UR5, 0x2a300, URZ ;  /* 0x0002a300050a7890 */ /* 0x000fe4000fffe0ff */
[----:B----4-:R-:W-:Y:S01]  /*2f70*/  UIADD3 UR7, UPT, UPT, UR7, 0xff, URZ ;  /* 0x000000ff07077890 */ /* 0x010fe2000fffe0ff */
[----:B-1----:R-:W1:Y:S01]  /*2f80*/  LDS R0, [UR5+0x120] ;  /* 0x00012005ff007984 */ /* 0x002e620008000800 */
[----:B------:R-:W-:Y:S02]  /*2f90*/  USHF.R.U32.HI UR9, URZ, 0x4, UR9 ;  /* 0x00000004ff097899 */ /* 0x000fe40008011609 */
[----:B------:R-:W-:Y:S02]  /*2fa0*/  USHF.R.S32.HI UR4, URZ, 0x1f, UR7 ;  /* 0x0000001fff047899 */ /* 0x000fe40008011407 */
[----:B------:R-:W-:-:S02]  /*2fb0*/  USHF.R.U32.HI UR10, URZ, 0x4, UR10 ;  /* 0x00000004ff0a7899 */ /* 0x000fc4000801160a */
[----:B------:R-:W-:Y:S02]  /*2fc0*/  ULEA.HI UR4, UR4, UR7, URZ, 0x8 ;  /* 0x0000000704047291 */ /* 0x000fe4000f8f40ff */
[----:B------:R-:W-:Y:S02]  /*2fd0*/  ULOP3.LUT UR9, UR9, 0x3fff, URZ, 0xc0, !UPT ;  /* 0x00003fff09097892 */ /* 0x000fe4000f8ec0ff */
[----:B------:R-:W-:Y:S02]  /*2fe0*/  USHF.R.S32.HI UR4, URZ, 0x8, UR4 ;  /* 0x00000008ff047899 */ /* 0x000fe40008011404 */
[----:B------:R-:W-:Y:S02]  /*2ff0*/  ULOP3.LUT UR10, UR10, 0x3fff, URZ, 0xc0, !UPT ;  /* 0x00003fff0a0a7892 */ /* 0x000fe4000f8ec0ff */
[----:B------:R-:W-:Y:S01]  /*3000*/  UISETP.LT.AND UP0, UPT, UR4, 0x1, UPT ;  /* 0x000000010400788c */ /* 0x000fe2000bf01270 */
[----:B------:R-:W-:Y:S01]  /*3010*/  UMOV UR30, 0x0 ;  /* 0x00000000001e7882 */ /* 0x000fe20000000000 */
[----:B------:R-:W-:-:S02]  /*3020*/  UMOV UR31, 0x80804a0 ;  /* 0x080804a0001f7882 */ /* 0x000fc40000000000 */
[----:B------:R-:W-:Y:S01]  /*3030*/  USEL UR8, UR4, 0x1, !UP0 ;  /* 0x0000000104087887 */ /* 0x000fe2000c000000 */
[----:B------:R-:W-:Y:S01]  /*3040*/  UMOV UR28, 0x0 ;  /* 0x00000000001c7882 */ /* 0x000fe20000000000 */
[----:B------:R-:W-:Y:S01]  /*3050*/  UMOV UR29, 0x80804a0 ;  /* 0x080804a0001d7882 */ /* 0x000fe20000000000 */
[----:B------:R-:W-:Y:S01]  /*3060*/  UMOV UR26, 0x0 ;  /* 0x00000000001a7882 */ /* 0x000fe20000000000 */
[----:B------:R-:W-:Y:S01]  /*3070*/  UMOV UR27, 0x80804a0 ;  /* 0x080804a0001b7882 */ /* 0x000fe20000000000 */
[----:B------:R-:W-:Y:S01]  /*3080*/  UMOV UR24, 0x0 ;  /* 0x0000000000187882 */ /* 0x000fe20000000000 */
[----:B------:R-:W-:Y:S01]  /*3090*/  UMOV UR25, 0x80804a0 ;  /* 0x080804a000197882 */ /* 0x000fe20000000000 */
[----:B------:R-:W-:Y:S01]  /*30a0*/  UMOV UR22, 0x0 ;  /* 0x0000000000167882 */ /* 0x000fe20000000000 */
[----:B------:R-:W-:Y:S01]  /*30b0*/  UMOV UR23, 0x80804a0 ;  /* 0x080804a000177882 */ /* 0x000fe20000000000 */
[----:B------:R-:W-:Y:S02]  /*30c0*/  ULOP3.LUT UR9, UR9, 0x10000, URZ, 0xfc, !UPT ;  /* 0x0001000009097892 */ /* 0x000fe4000f8efcff */
[----:B------:R-:W-:-:S02]  /*30d0*/  ULOP3.LUT UR10, UR10, 0x10000, URZ, 0xfc, !UPT ;  /* 0x000100000a0a7892 */ /* 0x000fc4000f8efcff */
[----:B------:R-:W-:Y:S02]  /*30e0*/  UIADD3 UR8, UPT, UPT, -UR8, URZ, URZ ;  /* 0x000000ff08087290 */ /* 0x000fe4000fffe1ff */
[----:B---3--:R-:W-:Y:S01]  /*30f0*/  UISETP.GE.AND UP3, UPT, UR6, 0x1, UPT ;  /* 0x000000010600788c */ /* 0x008fe2000bf66270 */
[----:B------:R-:W-:Y:S01]  /*3100*/  UMOV UR20, 0x0 ;  /* 0x0000000000147882 */ /* 0x000fe20000000000 */
[----:B------:R-:W-:Y:S01]  /*3110*/  UMOV UR21, 0x80804a0 ;  /* 0x080804a000157882 */ /* 0x000fe20000000000 */
[----:B------:R-:W-:Y:S01]  /*3120*/  UMOV UR18, 0x0 ;  /* 0x0000000000127882 */ /* 0x000fe20000000000 */
[----:B-1----:R-:W-:Y:S01]  /*3130*/  R2UR UR16, R0 ;  /* 0x00000000001072ca */ /* 0x002fe200000e0000 */
[----:B------:R-:W-:-:S14]  /*3140*/  UMOV UR19, 0x80804a0 ;  /* 0x080804a000137882 */ /* 0x000fdc0000000000 */
.L_x_60:
[----:B------:R-:W-:Y:S02]  /*3150*/  LEA R0, R10, UR5, 0x3 ;  /* 0x000000050a007c11 */ /* 0x000fe4000f8e18ff */
[----:B------:R-:W-:Y:S02]  /*3160*/  SHF.L.U32 R5, R9, 0x1f, RZ ;  /* 0x0000001f09057819 */ /* 0x000fe400000006ff */
[----:B------:R-:W-:Y:S01]  /*3170*/  PLOP3.LUT P0, PT, PT, PT, UP3, 0x80, 0x8 ;  /* 0x000000000008781c */ /* 0x000fe20003f0f038 */
[----:B------:R-:W-:Y:S01]  /*3180*/  VIADD R3, R0, 0x80 ;  /* 0x0000008000037836 */ /* 0x000fe20000000000 */
[----:B-1----:R-:W1:Y:S02]  /*3190*/  SYNCS.PHASECHK.TRANS64.TRYWAIT P1, [R0+URZ+0x70], R5 ;  /* 0x00007005000075a7 */ /* 0x002e6400080211ff */
[----:B-1-3--:R-:W-:Y:S09]  /*31a0*/  @!P1 BRA `(.L_x_54) ;  /* 0x0000003400c89947 */ /* 0x00aff20003800000 */
.L_x_113:
[----:B------:R-:W-:Y:S01]  /*31b0*/  LEA R4, R10, UR5, 0x4 ;  /* 0x000000050a047c11 */ /* 0x000fe2000f8e20ff */
[----:B------:R-:W-:Y:S01]  /*31c0*/  @UP3 ULEA UR7, UR14, UR5, 0x3 ;  /* 0x000000050e073291 */ /* 0x000fe2000f8e18ff */
[----:B------:R-:W-:Y:S01]  /*31d0*/  PLOP3.LUT P2, PT, PT, PT, PT, 0x80, 0x8 ;  /* 0x000000000008781c */ /* 0x000fe20003f4f070 */
[----:B------:R-:W-:Y:S01]  /*31e0*/  ULEA UR6, UR15, UR5, 0x3 ;  /* 0x000000050f067291 */ /* 0x000fe2000f8e18ff */
[----:B------:R-:W-:Y:S02]  /*31f0*/  PRMT R3, RZ, 0x654, R3 ;  /* 0x00000654ff037816 */ /* 0x000fe40000000003 */
[----:B-1----:R-:W1:Y:S01]  /*3200*/  LDS.128 R4, [R4+0x100] ;  /* 0x0001000004047984 */ /* 0x002e620000000c00 */
[----:B------:R-:W-:Y:S02]  /*3210*/  @P0 SHF.L.U32 R2, R8, 0x1f, RZ ;  /* 0x0000001f08020819 */ /* 0x000fe400000006ff */
[----:B------:R-:W-:Y:S01]  /*3220*/  SHF.L.U32 R0, R11, 0x1f, RZ ;  /* 0x0000001f0b007819 */ /* 0x000fe200000006ff */
[----:B------:R-:W-:Y:S01]  /*3230*/  @!PT LDS RZ, [RZ] ;  /* 0x00000000fffff984 */ /* 0x000fe20000000800 */
[----:B------:R-:W-:Y:S01]  /*3240*/  @!PT LDS RZ, [RZ] ;  /* 0x00000000fffff984 */ /* 0x000fe20000000800 */
[----:B------:R-:W-:Y:S01]  /*3250*/  @!PT LDS RZ, [RZ] ;  /* 0x00000000fffff984 */ /* 0x000fe20000000800 */
[----:B------:R-:W-:Y:S01]  /*3260*/  @!PT LDS RZ, [RZ] ;  /* 0x00000000fffff984 */ /* 0x000fe20000000800 */
[----:B------:R2:W-:Y:S06]  /*3270*/  MEMBAR.ALL.CTA ;  /* 0x0000000000007992 */ /* 0x0005ec0000008000 */
[----:B--2---:R-:W2:Y:S02]  /*3280*/  FENCE.VIEW.ASYNC.S ;  /* 0x00000000000073c6 */ /* 0x004ea40000000000 */
[----:B--2---:R2:W-:Y:S01]  /*3290*/  SYNCS.ARRIVE.TRANS64.RED.A1T0 RZ, [R3+URZ], RZ ;  /* 0x000000ff03ff79a7 */ /* 0x0045e200081004ff */
[----:B------:R2:W3:Y:S01]  /*32a0*/  @P0 SYNCS.PHASECHK.TRANS64.TRYWAIT P2, [UR7], R2 ;  /* 0x00000002ff0005a7 */ /* 0x0004e20008041107 */
[----:B------:R-:W-:Y:S01]  /*32b0*/  ULEA UR7, UR15, UR16, 0x5 ;  /* 0x000000100f077291 */ /* 0x000fe2000f8e28ff */
[----:B-1----:R-:W-:Y:S01]  /*32c0*/  LOP3.LUT P1, RZ, R6, 0x1, RZ, 0xc0, !PT ;  /* 0x0000000106ff7812 */ /* 0x002fe2000782c0ff */
[----:B------:R-:W1:Y:S02]  /*32d0*/  SYNCS.PHASECHK.TRANS64.TRYWAIT P0, [UR6+0xb0], R0 ;  /* 0x0000b000ff0075a7 */ /* 0x000e640008001106 */
[----:B-123--:R-:W-:Y:S10]  /*32e0*/  @!P0 BRA `(.L_x_55) ;  /* 0x00000034008c8947 */ /* 0x00eff40003800000 */
.L_x_115:
[----:B------:R-:W-:Y:S01]  /*32f0*/  IADD3 R10, PT, PT, R10, 0x1, RZ ;  /* 0x000000010a0a7810 */ /* 0x000fe20007ffe0ff */
[----:B------:R-:W-:Y:S06]  /*3300*/  BRA.U !UP3, `(.L_x_56) ;  /* 0x000000050b107547 */ /* 0x000fec000b800000 */
[----:B------:R-:W-:Y:S01]  /*3310*/  UPLOP3.LUT UP4, UPT, UPT, UPT, UPT, 0x40, 0x4 ;  /* 0x000000000004789c */ /* 0x000fe20003f8e870 */
[----:B------:R-:W-:Y:S01]  /*3320*/  UMOV UR13, UR8 ;  /* 0x00000008000d7c82 */ /* 0x000fe20008000000 */
[----:B------:R-:W-:Y:S01]  /*3330*/  UMOV UR12, UR4 ;  /* 0x00000004000c7c82 */ /* 0x000fe20008000000 */
[----:B------:R-:W-:-:S08]  /*3340*/  UMOV UR17, UR14 ;  /* 0x0000000e00117c82 */ /* 0x000fd00008000000 */
.L_x_59:
[----:B------:R-:W-:Y:S02]  /*3350*/  UIADD3 UR13, UPT, UPT, UR13, 0x1, URZ ;  /* 0x000000010d0d7890 */ /* 0x000fe4000fffe0ff */
[----:B--2---:R-:W-:Y:S02]  /*3360*/  ULEA UR11, UR17, UR5, 0x3 ;  /* 0x00000005110b7291 */ /* 0x004fe4000f8e18ff */
[----:B------:R-:W-:Y:S01]  /*3370*/  UISETP.NE.AND UP0, UPT, UR13, URZ, UPT ;  /* 0x000000ff0d00728c */ /* 0x000fe2000bf05270 */
[----:B---3--:R-:W-:Y:S10]  /*3380*/  @P2 BRA `(.L_x_57) ;  /* 0x00000000000c2947 */ /* 0x008ff40003800000 */
[----:B-1----:R-:W-:Y:S04]  /*3390*/  SHF.L.U32 R3, R8, 0x1f, RZ ;  /* 0x0000001f08037819 */ /* 0x002fe800000006ff */
[----:B------:R-:W1:Y:S02]  /*33a0*/  SYNCS.PHASECHK.TRANS64.TRYWAIT P0, [UR11], R3 ;  /* 0x00000003ff0075a7 */ /* 0x000e64000800110b */
[----:B-1----:R-:W-:Y:S05]  /*33b0*/  @!P0 BRA `(.L_x_58) ;  /* 0x0000003400708947 */ /* 0x002fea0003800000 */
.L_x_57:
[----:B------:R-:W-:Y:S01]  /*33c0*/  UISETP.NE.AND UP1, UPT, UR12, 0x1, UPT ;  /* 0x000000010c00788c */ /* 0x000fe2000bf25270 */
[----:B------:R-:W-:Y:S01]  /*33d0*/  PLOP3.LUT P2, PT, PT, PT, PT, 0x80, 0x8 ;  /* 0x000000000008781c */ /* 0x000fe20003f4f070 */
[----:B------:R-:W-:Y:S02]  /*33e0*/  UIADD3 UR14, UPT, UPT, UR17, 0x1, URZ ;  /* 0x00000001110e7890 */ /* 0x000fe4000fffe0ff */
[----:B------:R-:W-:Y:S02]  /*33f0*/  ULEA UR64, UR17, UR10, 0x9 ;  /* 0x0000000a11407291 */ /* 0x000fe4000f8e48ff */
[----:B------:R-:W-:Y:S01]  /*3400*/  UISETP.NE.AND UP2, UPT, UR14, 0x5, UPT ;  /* 0x000000050e00788c */ /* 0x000fe2000bf45270 */
[----:B------:R-:W-:Y:S01]  /*3410*/  PLOP3.LUT P0, PT, PT, PT, UP1, 0x80, 0x8 ;  /* 0x000000000008781c */ /* 0x000fe20003f0f018 */
[----:B------:R-:W-:Y:S02]  /*3420*/  ULEA UR62, UR17, UR9, 0xb ;  /* 0x00000009113e7291 */ /* 0x000fe4000f8e58ff */
[----:B------:R-:W-:Y:S02]  /*3430*/  USEL UR35, URZ, 0x1, UP2 ;  /* 0x00000001ff237887 */ /* 0x000fe40009000000 */
[----:B------:R-:W-:Y:S02]  /*3440*/  USEL UR14, UR14, URZ, UP2 ;  /* 0x000000ff0e0e7287 */ /* 0x000fe40009000000 */
[----:B------:R-:W-:Y:S02]  /*3450*/  UIADD3 UR60, UPT, UPT, UR64, 0x2, URZ ;  /* 0x00000002403c7890 */ /* 0x000fe4000fffe0ff */
[----:B------:R-:W-:Y:S01]  /*3460*/  @UP1 ULEA UR34, UR14, UR5, 0x3 ;  /* 0x000000050e221291 */ /* 0x000fe2000f8e18ff */
[----:B------:R-:W-:Y:S01]  /*3470*/  LOP3.LUT R8, R8, UR35, RZ, 0x3c, !PT ;  /* 0x0000002308087c12 */ /* 0x000fe2000f8e3cff */
[----:B------:R-:W-:Y:S02]  /*3480*/  UIADD3 UR58, UPT, UPT, UR62, 0x2, URZ ;  /* 0x000000023e3a7890 */ /* 0x000fe4000fffe0ff */
[----:B------:R-:W-:Y:S01]  /*3490*/  UIADD3 UR56, UPT, UPT, UR64, 0x4, URZ ;  /* 0x0000000440387890 */ /* 0x000fe2000fffe0ff */
[----:B-1----:R-:W-:Y:S01]  /*34a0*/  @P0 SHF.L.U32 R0, R8, 0x1f, RZ ;  /* 0x0000001f08000819 */ /* 0x002fe200000006ff */
[----:B------:R-:W-:Y:S02]  /*34b0*/  UIADD3 UR54, UPT, UPT, UR62, 0x4, URZ ;  /* 0x000000043e367890 */ /* 0x000fe4000fffe0ff */
[----:B------:R-:W-:Y:S01]  /*34c0*/  UIADD3 UR52, UPT, UPT, UR64, 0x6, URZ ;  /* 0x0000000640347890 */ /* 0x000fe2000fffe0ff */
[----:B------:R2:W3:Y:S01]  /*34d0*/  @P0 SYNCS.PHASECHK.TRANS64.TRYWAIT P2, [UR34], R0 ;  /* 0x00000000ff0005a7 */ /* 0x0004e20008041122 */
[----:B------:R-:W-:Y:S02]  /*34e0*/  UIADD3 UR50, UPT, UPT, UR62, 0x6, URZ ;  /* 0x000000063e327890 */ /* 0x000fe4000fffe0ff */
        /* <DEDUP_REMOVED lines=9> */
[----:B------:R-:W-:Y:S01]  /*3580*/  UIADD3 UR12, UPT, UPT, UR12, -0x1, URZ ;  /* 0xffffffff0c0c7890 */ /* 0x000fe2000fffe0ff */
[----:B------:R-:W-:Y:S01]  /*3590*/  UMOV UR65, 0x40004040 ;  /* 0x4000404000417882 */ /* 0x000fe20000000000 */
[----:B------:R-:W-:Y:S01]  /*35a0*/  UMOV UR63, 0x40004040 ;  /* 0x40004040003f7882 */ /* 0x000fe20000000000 */
[----:B------:R-:W-:Y:S01]  /*35b0*/  UMOV UR61, 0x40004040 ;  /* 0x40004040003d7882 */ /* 0x000fe20000000000 */
[----:B------:R2:W-:Y:S01]  /*35c0*/  UTCIMMA gdesc[UR62], gdesc[UR64], tmem[UR7], tmem[UR32], idesc[UR33], UP4 ;  /* 0x00ff20403e0075ea */ /* 0x0005e2000a000107 */
[----:B------:R-:W-:Y:S01]  /*35d0*/  UPLOP3.LUT UP4, UPT, UPT, UPT, UPT, 0x80, 0x8 ;  /* 0x000000000008789c */ /* 0x000fe20003f8f070 */
[----:B------:R-:W-:Y:S01]  /*35e0*/  UMOV UR59, 0x40004040 ;  /* 0x40004040003b7882 */ /* 0x000fe20000000000 */
[----:B------:R-:W-:Y:S01]  /*35f0*/  UMOV UR57, 0x40004040 ;  /* 0x4000404000397882 */ /* 0x000fe20000000000 */
[----:B------:R2:W-:Y:S01]  /*3600*/  UTCIMMA gdesc[UR58], gdesc[UR60], tmem[UR7], tmem[UR30], idesc[UR31], UPT ;  /* 0x00ff1e3c3a0075ea */ /* 0x0005e2000b800107 */
        /* <DEDUP_REMOVED lines=14> */
[----:B------:R-:W-:Y:S01]  /*36f0*/  UMOV UR35, 0x40004040 ;  /* 0x4000404000237882 */ /* 0x000fe20000000000 */
[----:B------:R2:W-:Y:S01]  /*3700*/  UTCIMMA gdesc[UR38], gdesc[UR40], tmem[UR7], tmem[UR20], idesc[UR21], UPT ;  /* 0x00ff1428260075ea */ /* 0x0005e2000b800107 */
[----:B------:R2:W-:Y:S01]  /*3710*/  UTCIMMA gdesc[UR34], gdesc[UR36], tmem[UR7], tmem[UR18], idesc[UR19], UPT ;  /* 0x00ff1224220075ea */ /* 0x0005e2000b800107 */
[----:B------:R2:W-:Y:S01]  /*3720*/  UTCBAR [UR11], URZ ;  /* 0x000000ff0b0073e9 */ /* 0x0005e200080000ff */
[----:B------:R-:W-:Y:S01]  /*3730*/  UMOV UR17, UR14 ;  /* 0x0000000e00117c82 */ /* 0x000fe20008000000 */
[----:B------:R-:W-:Y:S05]  /*3740*/  BRA.U UP0, `(.L_x_59) ;  /* 0xfffffffd00007547 */ /* 0x000fea000b83ffff */
.L_x_56:
[----:B------:R-:W-:Y:S01]  /*3750*/  UIADD3 UR15, UPT, UPT, UR15, 0x1, URZ ;  /* 0x000000010f0f7890 */ /* 0x000fe2000fffe0ff */
[C---:B------:R-:W-:Y:S01]  /*3760*/  ISETP.NE.AND P0, PT, R10.reuse, 0x2, PT ;  /* 0x000000020a00780c */ /* 0x040fe20003f05270 */
[----:B--2---:R-:W-:Y:S02]  /*3770*/  UIADD3 UR7, UPT, UPT, UR6, 0x90, URZ ;  /* 0x0000009006077890 */ /* 0x004fe4000fffe0ff */
[----:B------:R-:W-:Y:S01]  /*3780*/  UISETP.NE.AND UP0, UPT, UR15, 0x4, UPT ;  /* 0x000000040f00788c */ /* 0x000fe2000bf05270 */
[----:B-1----:R-:W-:Y:S02]  /*3790*/  SEL R0, RZ, 0x1, P0 ;  /* 0x00000001ff007807 */ /* 0x002fe40000000000 */
[----:B------:R-:W-:Y:S01]  /*37a0*/  SEL R10, R10, RZ, P0 ;  /* 0x000000ff0a0a7207 */ /* 0x000fe20000000000 */
[----:B------:R-:W-:Y:S01]  /*37b0*/  USEL UR6, URZ, 0x1, UP0 ;  /* 0x00000001ff067887 */ /* 0x000fe20008000000 */
[----:B------:R-:W-:Y:S01]  /*37c0*/  LOP3.LUT R9, R9, R0, RZ, 0x3c, !PT ;  /* 0x0000000009097212 */ /* 0x000fe200078e3cff */
[----:B------:R-:W-:Y:S01]  /*37d0*/  USEL UR15, UR15, URZ, UP0 ;  /* 0x000000ff0f0f7287 */ /* 0x000fe20008000000 */
[----:B------:R1:W-:Y:S03]  /*37e0*/  UTCBAR [UR7], URZ ;  /* 0x000000ff070073e9 */ /* 0x0003e600080000ff */
[----:B------:R-:W-:Y:S01]  /*37f0*/  LOP3.LUT R11, R11, UR6, RZ, 0x3c, !PT ;  /* 0x000000060b0b7c12 */ /* 0x000fe2000f8e3cff */
[----:B------:R-:W-:Y:S07]  /*3800*/  @P1 BRA `(.L_x_60) ;  /* 0xfffffff800501947 */ /* 0x000fee000383ffff */
[----:B------:R-:W2:Y:S01]  /*3810*/  S2UR UR4, SR_CgaCtaId ;  /* 0x00000000000479c3 */ /* 0x000ea20000008800 */
[----:B------:R-:W-:Y:S01]  /*3820*/  ELECT P0, URZ, PT ;  /* 0x0000000000ff782f */ /* 0x000fe20003800000 */
[----:B------:R-:W-:Y:S01]  /*3830*/  IMAD.MOV.U32 R0, RZ, RZ, 0x1 ;  /* 0x00000001ff007424 */ /* 0x000fe200078e00ff */
[----:B------:R-:W-:Y:S01]  /*3840*/  UIADD3 UR5, UPT, UPT, UR5, 0xb0, URZ ;  /* 0x000000b005057890 */ /* 0x000fe2000fffe0ff */
[----:B------:R-:W-:Y:S01]  /*3850*/  SHF.L.U32 R3, R11, 0x1f, RZ ;  /* 0x0000001f0b037819 */ /* 0x000fe200000006ff */
[----:B------:R-:W-:-:S03]  /*3860*/  UMOV UR6, 0x40 ;  /* 0x0000004000067882 */ /* 0x000fc60000000000 */
[----:B------:R-:W-:Y:S01]  /*3870*/  UVIRTCOUNT.DEALLOC.SMPOOL 0x80 ;  /* 0x000000800000784c */ /* 0x000fe20000000000 */
[----:B--2---:R-:W-:Y:S02]  /*3880*/  ULEA UR4, UR4, UR6, 0x18 ;  /* 0x0000000604047291 */ /* 0x004fe4000f8ec0ff */
[----:B------:R-:W-:-:S07]  /*3890*/  ULEA UR6, UR15, UR5, 0x3 ;  /* 0x000000050f067291 */ /* 0x000fce000f8e18ff */
[----:B------:R2:W-:Y:S02]  /*38a0*/  @P0 STS.U8 [UR4+0x1c], R0 ;  /* 0x00001c00ff000988 */ /* 0x0005e40008000004 */
[----:B------:R-:W4:Y:S02]  /*38b0*/  SYNCS.PHASECHK.TRANS64.TRYWAIT P0, [UR6], R3 ;  /* 0x00000003ff0075a7 */ /* 0x000f240008001106 */
[----:B--2-4-:R-:W-:Y:S05]  /*38c0*/  @!P0 BRA `(.L_x_61) ;  /* 0x0000003000448947 */ /* 0x014fea0003800000 */
.L_x_118:
[----:B-1----:R-:W-:-:S04]  /*38d0*/  UIADD3 UR7, UPT, UPT, UR15, 0x1, URZ ;  /* 0x000000010f077890 */ /* 0x002fc8000fffe0ff */
[----:B------:R-:W-:-:S04]  /*38e0*/  UISETP.NE.AND UP0, UPT, UR7, 0x4, UPT ;  /* 0x000000040700788c */ /* 0x000fc8000bf05270 */
[----:B------:R-:W-:Y:S02]  /*38f0*/  USEL UR8, URZ, 0x1, UP0 ;  /* 0x00000001ff087887 */ /* 0x000fe40008000000 */
[----:B------:R-:W-:-:S04]  /*3900*/  USEL UR7, UR7, URZ, UP0 ;  /* 0x000000ff07077287 */ /* 0x000fc80008000000 */
[----:B------:R-:W-:Y:S01]  /*3910*/  ULEA UR6, UR7, UR5, 0x3 ;  /* 0x0000000507067291 */ /* 0x000fe2000f8e18ff */
[----:B------:R-:W-:-:S04]  /*3920*/  LOP3.LUT R2, R11, UR8, RZ, 0x3c, !PT ;  /* 0x000000080b027c12 */ /* 0x000fc8000f8e3cff */
[----:B--2---:R-:W-:-:S04]  /*3930*/  SHF.L.U32 R3, R2, 0x1f, RZ ;  /* 0x0000001f02037819 */ /* 0x004fc800000006ff */
[----:B------:R-:W1:Y:S02]  /*3940*/  SYNCS.PHASECHK.TRANS64.TRYWAIT P0, [UR6], R3 ;  /* 0x00000003ff0075a7 */ /* 0x000e640008001106 */
[----:B-1----:R-:W-:Y:S05]  /*3950*/  @!P0 BRA `(.L_x_62) ;  /* 0x0000003000388947 */ /* 0x002fea0003800000 */
.L_x_120:
        /* <DEDUP_REMOVED lines=9> */
.L_x_122:
[----:B------:R-:W-:-:S04]  /*39f0*/  UIADD3 UR7, UPT, UPT, UR7, 0x1, URZ ;  /* 0x0000000107077890 */ /* 0x000fc8000fffe0ff */
[----:B------:R-:W-:-:S04]  /*3a00*/  UISETP.NE.AND UP0, UPT, UR7, 0x4, UPT ;  /* 0x000000040700788c */ /* 0x000fc8000bf05270 */
[----:B------:R-:W-:Y:S02]  /*3a10*/  USEL UR6, URZ, 0x1, UP0 ;  /* 0x00000001ff067887 */ /* 0x000fe40008000000 */
[----:B------:R-:W-:-:S04]  /*3a20*/  USEL UR7, UR7, URZ, UP0 ;  /* 0x000000ff07077287 */ /* 0x000fc80008000000 */
[----:B------:R-:W-:Y:S01]  /*3a30*/  ULEA UR7, UR7, UR5, 0x3 ;  /* 0x0000000507077291 */ /* 0x000fe2000f8e18ff */
[----:B-1----:R-:W-:-:S04]  /*3a40*/  LOP3.LUT R3, R2, UR6, RZ, 0x3c, !PT ;  /* 0x0000000602037c12 */ /* 0x002fc8000f8e3cff */
[----:B------:R-:W-:-:S04]  /*3a50*/  SHF.L.U32 R3, R3, 0x1f, RZ ;  /* 0x0000001f03037819 */ /* 0x000fc800000006ff */
[----:B------:R-:W1:Y:S02]  /*3a60*/  SYNCS.PHASECHK.TRANS64.TRYWAIT P0, [UR7], R3 ;  /* 0x00000003ff0075a7 */ /* 0x000e640008001107 */
[----:B-1----:R-:W-:Y:S05]  /*3a70*/  @!P0 BRA `(.L_x_64) ;  /* 0x0000003000208947 */ /* 0x002fea0003800000 */
.L_x_124:
[----:B------:R-:W-:Y:S01]  /*3a80*/  NOP ;  /* 0x0000000000007918 */ /* 0x000fe20000000000 */
[----:B-1----:R-:W1:Y:S01]  /*3a90*/  LDS R0, [UR4+0x14] ;  /* 0x00001404ff007984 */ /* 0x002e620008000800 */
[----:B------:R-:W-:Y:S01]  /*3aa0*/  ULOP3.LUT UR6, UR16, 0xffff, URZ, 0xc0, !UPT ;  /* 0x0000ffff10067892 */ /* 0x000fe2000f8ec0ff */
[----:B------:R-:W-:Y:S01]  /*3ab0*/  UMOV UR8, 0xffff ;  /* 0x0000ffff00087882 */ /* 0x000fe20000000000 */
[----:B------:R-:W-:Y:S02]  /*3ac0*/  UMOV UR5, 0x1 ;  /* 0x0000000100057882 */ /* 0x000fe40000000000 */
[----:B------:R-:W-:-:S04]  /*3ad0*/  USHF.R.U32.HI UR6, URZ, 0x5, UR6 ;  /* 0x00000005ff067899 */ /* 0x000fc80008011606 */
[----:B------:R-:W-:Y:S02]  /*3ae0*/  USHF.L.U32 UR8, UR8, UR6, URZ ;  /* 0x0000000608087299 */ /* 0x000fe400080006ff */
[----:B------:R-:W-:-:S04]  /*3af0*/  USHF.L.U32 UR5, UR5, UR6, URZ ;  /* 0x0000000605057299 */ /* 0x000fc800080006ff */
[----:B-1----:R-:W-:-:S04]  /*3b00*/  LOP3.LUT R0, R0, UR8, RZ, 0xc0, !PT ;  /* 0x0000000800007c12 */ /* 0x002fc8000f8ec0ff */
[----:B------:R-:W-:-:S13]  /*3b10*/  ISETP.NE.AND P0, PT, R0, UR8, PT ;  /* 0x0000000800007c0c */ /* 0x000fda000bf05270 */
[----:B------:R-:W-:Y:S05]  /*3b20*/  @P0 BRA `(.L_x_65) ;  /* 0x0000000000580947 */ /* 0x000fea0003800000 */
[----:B------:R-:W1:Y:S02]  /*3b30*/  LDS R0, [UR4+0x18] ;  /* 0x00001804ff007984 */ /* 0x000e640008000800 */
[----:B-1----:R-:W-:-:S04]  /*3b40*/  LOP3.LUT R0, R0, UR5, RZ, 0xc0, !PT ;  /* 0x0000000500007c12 */ /* 0x002fc8000f8ec0ff */
[----:B------:R-:W-:-:S13]  /*3b50*/  ISETP.NE.AND P0, PT, R0, UR5, PT ;  /* 0x0000000500007c0c */ /* 0x000fda000bf05270 */
[----:B------:R-:W-:Y:S05]  /*3b60*/  @P0 BRA `(.L_x_66) ;  /* 0x00000000003c0947 */ /* 0x000fea0003800000 */
[----:B------:R-:W1:Y:S01]  /*3b70*/  S2R R2, SR_LANEID ;  /* 0x0000000000027919 */ /* 0x000e620000000000 */
[----:B------:R-:W-:Y:S01]  /*3b80*/  ULOP3.LUT UR8, URZ, UR8, URZ, 0x33, !UPT ;  /* 0x00000008ff087292 */ /* 0x000fe2000f8e33ff */
[----:B------:R-:W-:Y:S01]  /*3b90*/  LOP3.LUT R4, RZ, UR5, RZ, 0x33, !PT ;  /* 0x00000005ff047c12 */ /* 0x000fe2000f8e33ff */
[----:B------:R-:W-:Y:S02]  /*3ba0*/  VOTEU.ANY UR7, UPT, PT ;  /* 0x0000000000077886 */ /* 0x000fe400038e0100 */
[----:B------:R-:W-:Y:S01]  /*3bb0*/  UFLO.U32 UR7, UR7 ;  /* 0x00000007000772bd */ /* 0x000fe200080e0000 */
[----:B------:R-:W2:Y:S01]  /*3bc0*/  REDUX UR5, R4 ;  /* 0x00000000040573c4 */ /* 0x000ea20000000000 */
[----:B------:R-:W-:-:S06]  /*3bd0*/  IMAD.U32 R0, RZ, RZ, UR8 ;  /* 0x00000008ff007e24 */ /* 0x000fcc000f8e00ff */
[----:B------:R4:W-:Y:S01]  /*3be0*/  UTCATOMSWS.AND URZ, UR8 ;  /* 0x0000000800ff79e3 */ /* 0x0009e20008000000 */
[----:B------:R-:W3:Y:S01]  /*3bf0*/  REDUX UR6, R0 ;  /* 0x00000000000673c4 */ /* 0x000ee20000000000 */
[----:B-1----:R-:W-:Y:S01]  /*3c00*/  ISETP.EQ.U32.AND P0, PT, R2, UR7, PT ;  /* 0x0000000702007c0c */ /* 0x002fe2000bf02070 */
[----:B--2---:R-:W-:Y:S01]  /*3c10*/  IMAD.U32 R2, RZ, RZ, UR5 ;  /* 0x00000005ff027e24 */ /* 0x004fe2000f8e00ff */
[----:B---3--:R-:W-:-:S11]  /*3c20*/  MOV R3, UR6 ;  /* 0x0000000600037c02 */ /* 0x008fd60008000f00 */
[----:B------:R4:W-:Y:S04]  /*3c30*/  @P0 ATOMS.AND RZ, [UR4+0x14], R3 ;  /* 0x00001403ffff098c */ /* 0x0009e8000a800004 */
[----:B------:R4:W-:Y:S01]  /*3c40*/  @P0 ATOMS.AND RZ, [UR4+0x18], R2 ;  /* 0x00001802ffff098c */ /* 0x0009e2000a800004 */
[----:B------:R-:W-:Y:S05]  /*3c50*/  BRA `(.L_x_67) ;  /* 0x0000000000147947 */ /* 0x000fea0003800000 */
.L_x_66:
[----:B------:R-:W-:Y:S02]  /*3c60*/  MOV R2, 0x3c80 ;  /* 0x00003c8000027802 */ /* 0x000fe40000000f00 */
[----:B---3-5:R-:W-:Y:S05]  /*3c70*/  CALL.REL.NOINC `($__internal_0_$__cuda_sm10x_tcgen05_guardrail_trap_col_being_dealloced_not_returned_by_alloc) ;  /* 0x00000030003c7944 */ /* 0x028fea0003c00000 */
[----:B------:R-:W-:Y:S05]  /*3c80*/  BRA `(.L_x_67) ;  /* 0x0000000000087947 */ /* 0x000fea0003800000 */
.L_x_65:
[----:B------:R-:W-:Y:S02]  /*3c90*/  MOV R2, 0x3cb0 ;  /* 0x00003cb000027802 */ /* 0x000fe40000000f00 */
[----:B---3-5:R-:W-:Y:S05]  /*3ca0*/  CALL.REL.NOINC `($__internal_2_$__cuda_sm10x_tcgen05_guardrail_trap_unallocated_columns_being_dealloced) ;  /* 0x0000003000487944 */ /* 0x028fea0003c00000 */
.L_x_67:
[----:B------:R-:W-:Y:S01]  /*3cb0*/  NOP ;  /* 0x0000000000007918 */ /* 0x000fe20000000000 */
[----:B----4-:R-:W-:Y:S05]  /*3cc0*/  EXIT ;  /* 0x000000000000794d */ /* 0x010fea0003800000 */
.L_x_49:
[----:B------:R-:W-:-:S09]  /*3cd0*/  UISETP.NE.OR UP2, UPT, UR8, 0x3, !UP2 ;  /* 0x000000030800788c */ /* 0x000fd2000d745670 */
[----:B------:R-:W-:Y:S05]  /*3ce0*/  BRA.U UP2, `(.L_x_68) ;  /* 0x0000000902c87547 */ /* 0x000fea000b800000 */
[----:B------:R-:W1:Y:S01]  /*3cf0*/  LDCU.64 UR6, c[0x0][0x888] ;  /* 0x00011100ff0677ac */ /* 0x000e620008000a00 */
[----:B------:R-:W2:Y:S01]  /*3d00*/  LDC R0, c[0x0][0xb30] ;  /* 0x0002cc00ff007b82 */ /* 0x000ea20000000800 */
[----:B------:R-:W-:Y:S01]  /*3d10*/  IMAD.MOV.U32 R30, RZ, RZ, 0x1 ;  /* 0x00000001ff1e7424 */ /* 0x000fe200078e00ff */
[----:B------:R-:W-:Y:S01]  /*3d20*/  CS2R R28, SRZ ;  /* 0x00000000001c7805 */ /* 0x000fe2000001ff00 */
[----:B------:R-:W4:Y:S01]  /*3d30*/  LDCU.64 UR4, c[0x0][0x890] ;  /* 0x00011200ff0477ac */ /* 0x000f220008000a00 */
[----:B------:R-:W-:Y:S01]  /*3d40*/  IMAD.MOV.U32 R25, RZ, RZ, 0x1000 ;  /* 0x00001000ff197424 */ /* 0x000fe200078e00ff */
[----:B------:R-:W-:-:S03]  /*3d50*/  UMOV UR8, 0x400 ;  /* 0x0000040000087882 */ /* 0x000fc60000000000 */
[----:B------:R-:W3:Y:S01]  /*3d60*/  LDC R19, c[0x0][0x370] ;  /* 0x0000dc00ff137b82 */ /* 0x000ee20000000800 */
[----:B------:R-:W-:-:S07]  /*3d70*/  UPLOP3.LUT UP1, UPT, UPT, UPT, UPT, 0x40, 0x4 ;  /* 0x000000000004789c */ /* 0x000fce0003f2e870 */
[----:B------:R-:W3:Y:S01]  /*3d80*/  LDC R2, c[0x0][0xb0c] ;  /* 0x0002c300ff027b82 */ /* 0x000ee20000000800 */
[----:B-1----:R-:W-:Y:S02]  /*3d90*/  UISETP.NE.U32.AND UP2, UPT, UR6, URZ, UPT ;  /* 0x000000ff0600728c */ /* 0x002fe4000bf45070 */
[----:B------:R-:W-:Y:S02]  /*3da0*/  ULEA UR6, UR37, UR8, 0x18 ;  /* 0x0000000825067291 */ /* 0x000fe4000f8ec0ff */
[----:B------:R-:W-:Y:S02]  /*3db0*/  UISETP.NE.AND.EX UP2, UPT, UR7, URZ, UPT, UP2 ;  /* 0x000000ff0700728c */ /* 0x000fe4000bf45320 */
[----:B------:R-:W-:Y:S01]  /*3dc0*/  UIADD3 UR7, UPT, UPT, UR6, 0x50, URZ ;  /* 0x0000005006077890 */ /* 0x000fe2000fffe0ff */
[----:B------:R-:W1:Y:S01]  /*3dd0*/  LDC R18, c[0x0][0xb20] ;  /* 0x0002c800ff127b82 */ /* 0x000e620000000800 */
[----:B----4-:R-:W-:Y:S01]  /*3de0*/  UISETP.NE.U32.AND UP3, UPT, UR4, URZ, UPT ;  /* 0x000000ff0400728c */ /* 0x010fe2000bf65070 */
[----:B--2---:R-:W-:Y:S01]  /*3df0*/  ISETP.NE.AND P1, PT, R0, 0x1, PT ;  /* 0x000000010000780c */ /* 0x004fe20003f25270 */
[----:B------:R-:W-:-:S02]  /*3e00*/  UPRMT UR37, UR37, 0x654, UR7 ;  /* 0x0000065425257896 */ /* 0x000fc40008000007 */
[----:B------:R-:W-:-:S03]  /*3e10*/  UISETP.NE.AND.EX UP3, UPT, UR5, URZ, UPT, UP3 ;  /* 0x000000ff0500728c */ /* 0x000fc6000bf65330 */
[----:B------:R-:W2:Y:S08]  /*3e20*/  LDC.64 R32, c[0x0][0x348] ;  /* 0x0000d200ff207b82 */ /* 0x000eb00000000a00 */
[----:B------:R-:W4:Y:S08]  /*3e30*/  LDC.64 R16, c[0x0][0xb10] ;  /* 0x0002c400ff107b82 */ /* 0x000f300000000a00 */
[----:B------:R-:W1:Y:S08]  /*3e40*/  LDC.64 R6, c[0x0][0xb18] ;  /* 0x0002c600ff067b82 */ /* 0x000e700000000a00 */
[----:B------:R-:W1:Y:S08]  /*3e50*/  LDC.64 R4, c[0x0][0xb28] ;  /* 0x0002ca00ff047b82 */ /* 0x000e700000000a00 */
[----:B---3--:R-:W1:Y:S02]  /*3e60*/  LDC R24, c[0x0][0x374] ;  /* 0x0000dd00ff187b82 */ /* 0x008e640000000800 */
.L_x_76:
[C---:B------:R-:W-:Y:S02]  /*3e70*/  LEA R0, R29.reuse, UR6, 0x3 ;  /* 0x000000061d007c11 */ /* 0x040fe4000f8e18ff */
[----:B------:R-:W-:Y:S02]  /*3e80*/  SHF.L.U32 R3, R28, 0x1f, RZ ;  /* 0x0000001f1c037819 */ /* 0x000fe400000006ff */
[----:B------:R-:W-:Y:S02]  /*3e90*/  LEA R20, R29, UR6, 0x4 ;  /* 0x000000061d147c11 */ /* 0x000fe4000f8e20ff */
[----:B---3--:R-:W3:Y:S02]  /*3ea0*/  SYNCS.PHASECHK.TRANS64.TRYWAIT P0, [R0+URZ+0x70], R3 ;  /* 0x00007003000075a7 */ /* 0x008ee400080011ff */
[----:B---3--:R-:W-:Y:S05]  /*3eb0*/  @!P0 BRA `(.L_x_69) ;  /* 0x0000002c00288947 */ /* 0x008fea0003800000 */
.L_x_125:
[----:B------:R-:W-:Y:S01]  /*3ec0*/  ISETP.GE.AND P0, PT, R40, 0x1, PT ;  /* 0x000000012800780c */ /* 0x000fe20003f06270 */
[----:B------:R-:W1:Y:S01]  /*3ed0*/  LDS.128 R20, [R20+0x100] ;  /* 0x0001000014147984 */ /* 0x000e620000000c00 */
[----:B------:R-:W-:Y:S01]  /*3ee0*/  ISETP.NE.U32.AND P4, PT, RZ, UR4, PT ;  /* 0x00000004ff007c0c */ /* 0x000fe2000bf85070 */
[----:B---3--:R-:W-:Y:S01]  /*3ef0*/  VIADD R0, R0, 0x80 ;  /* 0x0000008000007836 */ /* 0x008fe20000000000 */
[----:B------:R-:W-:Y:S02]  /*3f00*/  SHF.L.U32 R26, R30, 0x1f, RZ ;  /* 0x0000001f1e1a7819 */ /* 0x000fe400000006ff */
[----:B------:R-:W-:Y:S02]  /*3f10*/  ISETP.NE.AND.EX P4, PT, RZ, UR5, PT, P4 ;  /* 0x00000005ff007c0c */ /* 0x000fe4000bf85340 */
[----:B------:R-:W-:Y:S01]  /*3f20*/  PRMT R0, RZ, 0x654, R0 ;  /* 0x00000654ff007816 */ /* 0x000fe20000000000 */
[----:B------:R-:W-:Y:S01]  /*3f30*/  @!PT LDS RZ, [RZ] ;  /* 0x00000000fffff984 */ /* 0x000fe20000000800 */
[----:B------:R-:W-:Y:S01]  /*3f40*/  @!PT LDS RZ, [RZ] ;  /* 0x00000000fffff984 */ /* 0x000fe20000000800 */
[----:B------:R-:W-:Y:S01]  /*3f50*/  @!PT LDS RZ, [RZ] ;  /* 0x00000000fffff984 */ /* 0x000fe20000000800 */
[----:B------:R-:W-:Y:S01]  /*3f60*/  @!PT LDS RZ, [RZ] ;  /* 0x00000000fffff984 */ /* 0x000fe20000000800 */
[----:B------:R3:W-:Y:S06]  /*3f70*/  MEMBAR.ALL.CTA ;  /* 0x0000000000007992 */ /* 0x0007ec0000008000 */
[----:B---3--:R-:W3:Y:S02]  /*3f80*/  FENCE.VIEW.ASYNC.S ;  /* 0x00000000000073c6 */ /* 0x008ee40000000000 */
[----:B---3--:R3:W-:Y:S01]  /*3f90*/  SYNCS.ARRIVE.TRANS64.RED.A1T0 RZ, [R0+URZ], RZ ;  /* 0x000000ff00ff79a7 */ /* 0x0087e200081004ff */
[----:B-1----:R-:W-:Y:S11]  /*3fa0*/  LOP3.LUT P3, RZ, R22, 0x1, RZ, 0xc0, !PT ;  /* 0x0000000116ff7812 */ /* 0x002ff6000786c0ff */
[----:B------:R-:W-:Y:S02]  /*3fb0*/  @!UPT UIADD3 URZ, UPT, UPT, URZ, URZ, URZ ;  /* 0x000000fffffff290 */ /* 0x000fe4000fffe0ff */
[----:B------:R-:W-:Y:S02]  /*3fc0*/  @P3 MOV R13, R20 ;  /* 0x00000014000d3202 */ /* 0x000fe40000000f00 */
[----:B------:R-:W-:Y:S01]  /*3fd0*/  @P3 LOP3.LUT R8, R21, 0xffff, RZ, 0xc0, !PT ;  /* 0x0000ffff15083812 */ /* 0x000fe200078ec0ff */
[----:B---3--:R-:W-:Y:S06]  /*3fe0*/  @!P0 BRA `(.L_x_70) ;  /* 0x0000000000a48947 */ /* 0x008fec0003800000 */
[----:B------:R-:W-:Y:S01]  /*3ff0*/  IMAD.HI.U32 R31, R24, R7, RZ ;  /* 0x00000007181f7227 */ /* 0x000fe200078e00ff */
[----:B------:R-:W-:Y:S02]  /*4000*/  ISETP.NE.AND P0, PT, R6, 0x1, PT ;  /* 0x000000010600780c */ /* 0x000fe40003f05270 */
[----:B------:R-:W-:Y:S01]  /*4010*/  ISETP.NE.AND P2, PT, R40, 0x1, PT ;  /* 0x000000012800780c */ /* 0x000fe20003f45270 */
[----:B----4-:R-:W-:Y:S01]  /*4020*/  IMAD.HI.U32 R34, R19, R16, RZ ;  /* 0x0000001013227227 */ /* 0x010fe200078e00ff */
[----:B------:R-:W-:Y:S02]  /*4030*/  SHF.R.U32.HI R31, RZ, R18, R31 ;  /* 0x00000012ff1f7219 */ /* 0x000fe4000001161f */
[----:B------:R-:W-:Y:S01]  /*4040*/  ISETP.NE.AND P5, PT, R2, 0x1, PT ;  /* 0x000000010200780c */ /* 0x000fe20003fa5270 */
[----:B------:R-:W-:Y:S01]  /*4050*/  IMAD.HI.U32 R36, R13, R16, RZ ;  /* 0x000000100d247227 */ /* 0x000fe200078e00ff */
[----:B------:R-:W-:Y:S02]  /*4060*/  SHF.R.U32.HI R34, RZ, R17, R34 ;  /* 0x00000011ff227219 */ /* 0x000fe40000011622 */
[----:B------:R-:W-:Y:S01]  /*4070*/  SEL R3, R24, R31, !P0 ;  /* 0x0000001f18037207 */ /* 0x000fe20004000000 */
[C---:B------:R-:W-:Y:S01]  /*4080*/  IMAD.HI.U32 R31, R8.reuse, R7, RZ ;  /* 0x00000007081f7227 */ /* 0x040fe200078e00ff */
[----:B------:R-:W-:Y:S02]  /*4090*/  SEL R11, R19, R34, !P5 ;  /* 0x00000022130b7207 */ /* 0x000fe40006800000 */
[----:B------:R-:W-:Y:S01]  /*40a0*/  SHF.R.U32.HI R36, RZ, R17, R36 ;  /* 0x00000011ff247219 */ /* 0x000fe20000011624 */
[----:B------:R-:W-:Y:S01]  /*40b0*/  IMAD.HI.U32 R38, R3, R4, RZ ;  /* 0x0000000403267227 */ /* 0x000fe200078e00ff */
[----:B------:R-:W-:Y:S03]  /*40c0*/  SHF.R.U32.HI R31, RZ, R18, R31 ;  /* 0x00000012ff1f7219 */ /* 0x000fe6000001161f */
[----:B------:R-:W-:Y:S01]  /*40d0*/  IMAD.HI.U32 R34, R11, R4, RZ ;  /* 0x000000040b227227 */ /* 0x000fe200078e00ff */
[----:B------:R-:W-:Y:S02]  /*40e0*/  @P2 SHF.R.U32.HI R3, RZ, R5, R38 ;  /* 0x00000005ff032219 */ /* 0x000fe40000011626 */
[----:B------:R-:W-:Y:S02]  /*40f0*/  SEL R9, R8, R31, !P0 ;  /* 0x0000001f08097207 */ /* 0x000fe40004000000 */
[----:B------:R-:W-:Y:S01]  /*4100*/  @P2 SHF.R.U32.HI R11, RZ, R5, R34 ;  /* 0x00000005ff0b2219 */ /* 0x000fe20000011622 */
[C---:B------:R-:W-:Y:S01]  /*4110*/  IMAD R10, R40.reuse, R3, RZ ;  /* 0x00000003280a7224 */ /* 0x040fe200078e02ff */
[----:B------:R-:W-:Y:S01]  /*4120*/  SEL R3, R13, R36, !P5 ;  /* 0x000000240d037207 */ /* 0x000fe20006800000 */
[C---:B------:R-:W-:Y:S03]  /*4130*/  IMAD.HI.U32 R14, R9.reuse, R4, RZ ;  /* 0x00000004090e7227 */ /* 0x040fe600078e00ff */
[----:B------:R-:W-:Y:S01]  /*4140*/  ISETP.GE.AND P0, PT, R9, R10, PT ;  /* 0x0000000a0900720c */ /* 0x000fe20003f06270 */
[C---:B------:R-:W-:Y:S01]  /*4150*/  IMAD R12, R40.reuse, R11, RZ ;  /* 0x0000000b280c7224 */ /* 0x040fe200078e02ff */
[-C--:B------:R-:W-:Y:S04]  /*4160*/  SHF.R.U32.HI R14, RZ, R5.reuse, R14 ;  /* 0x00000005ff0e7219 */ /* 0x080fe8000001160e */
[----:B------:R-:W-:Y:S02]  /*4170*/  ISETP.GE.OR P0, PT, R3, R12, P0 ;  /* 0x0000000c0300720c */ /* 0x000fe40000706670 */
[----:B------:R-:W-:Y:S05]  /*4180*/  SEL R15, R9, R14, !P2 ;  /* 0x0000000e090f7207 */ /* 0x000fea0005000000 */
[----:B------:R-:W-:Y:S04]  /*4190*/  IMAD.MOV R14, RZ, RZ, -R15 ;  /* 0x000000ffff0e7224 */ /* 0x000fe800078e0a0f */
[----:B------:R-:W-:Y:S02]  /*41a0*/  IMAD R14, R40, R14, R9 ;  /* 0x0000000e280e7224 */ /* 0x000fe400078e0209 */
[C---:B------:R-:W-:Y:S05]  /*41b0*/  @!P0 IMAD.HI.U32 R10, R3.reuse, R4, RZ ;  /* 0x00000004030a8227 */ /* 0x040fea00078e00ff */
[----:B------:R-:W-:Y:S04]  /*41c0*/  @!P0 SHF.R.U32.HI R10, RZ, R5, R10 ;  /* 0x00000005ff0a8219 */ /* 0x000fe8000001160a */
[----:B------:R-:W-:Y:S01]  /*41d0*/  @!P0 SEL R0, R3, R10, !P2 ;  /* 0x0000000a03008207 */ /* 0x000fe20005000000 */
[----:B------:R-:W-:Y:S03]  /*41e0*/  IMAD.MOV R10, RZ, RZ, -R3 ;  /* 0x000000ffff0a7224 */ /* 0x000fe600078e0a03 */
[----:B------:R-:W-:Y:S01]  /*41f0*/  @!P0 IADD3 R15, PT, PT, R15, -R0, RZ ;  /* 0x800000000f0f8210 */ /* 0x000fe20007ffe0ff */
[----:B------:R-:W-:Y:S01]  /*4200*/  @!P0 IMAD R0, R11, R14, R0 ;  /* 0x0000000e0b008224 */ /* 0x000fe200078e0200 */
[----:B------:R-:W-:Y:S01]  /*4210*/  IADD3 R11, PT, PT, -R9, RZ, RZ ;  /* 0x000000ff090b7210 */ /* 0x000fe20007ffe1ff */
[----:B------:R-:W-:Y:S02]  /*4220*/  IMAD R13, R2, R10, R13 ;  /* 0x0000000a020d7224 */ /* 0x000fe400078e020d */
[----:B------:R-:W-:Y:S02]  /*4230*/  @!P0 IMAD R9, R15, R40, R3 ;  /* 0x000000280f098224 */ /* 0x000fe400078e0203 */
[----:B------:R-:W-:Y:S02]  /*4240*/  @!P0 IMAD.MOV.U32 R3, RZ, RZ, R0 ;  /* 0x000000ffff038224 */ /* 0x000fe400078e0000 */
[----:B------:R-:W-:Y:S02]  /*4250*/  IMAD R8, R6, R11, R8 ;  /* 0x0000000b06087224 */ /* 0x000fe400078e0208 */
[----:B------:R-:W-:Y:S02]  /*4260*/  IMAD R13, R3, R2, R13 ;  /* 0x00000002030d7224 */ /* 0x000fe400078e020d */
[----:B------:R-:W-:Y:S02]  /*4270*/  IMAD R8, R9, R6, R8 ;  /* 0x0000000609087224 */ /* 0x000fe400078e0208 */
.L_x_70:
[----:B------:R-:W-:Y:S05]  /*4280*/  BRA.U UP1, `(.L_x_71) ;  /* 0x0000000101107547 */ /* 0x000fea000b800000 */
[----:B------:R-:W-:Y:S04]  /*4290*/  MOV R0, UR13 ;  /* 0x0000000d00007c02 */ /* 0x000fe80008000f00 */
[----:B------:R-:W-:Y:S04]  /*42a0*/  SHF.L.U32 R3, R0, 0x1f, RZ ;  /* 0x0000001f00037819 */ /* 0x000fe800000006ff */
[----:B------:R-:W1:Y:S02]  /*42b0*/  SYNCS.PHASECHK.TRANS64.TRYWAIT P0, [UR6+0x68], R3 ;  /* 0x00006803ff0075a7 */ /* 0x000e640008001106 */
[----:B-1----:R-:W-:Y:S05]  /*42c0*/  @!P0 BRA `(.L_x_72) ;  /* 0x0000002800388947 */ /* 0x002fea0003800000 */
.L_x_71:
[----:B------:R-:W-:Y:S05]  /*42d0*/  BRA.U !UP3, `(.L_x_73) ;  /* 0x000000010b347547 */ /* 0x000fea000b800000 */
[----:B------:R-:W-:Y:S01]  /*42e0*/  UPLOP3.LUT UP0, UPT, UPT, UPT, UP2, 0x80, 0x8 ;  /* 0x000000000008789c */ /* 0x000fe20003f0f020 */
[----:B-1----:R-:W-:Y:S02]  /*42f0*/  HFMA2 R0, -RZ, RZ, 0, 5.9604644775390625e-08 ;  /* 0x00000001ff007431 */ /* 0x002fe400000001ff */
[----:B------:R-:W-:Y:S03]  /*4300*/  IMAD.MOV.U32 R98, RZ, RZ, 0x1 ;  /* 0x00000001ff627424 */ /* 0x000fe600078e00ff */
[----:B------:R-:W-:Y:S05]  /*4310*/  PLOP3.LUT P0, PT, PT, PT, UP0, 0x80, 0x8 ;  /* 0x000000000008781c */ /* 0x000fea0003f0f008 */
[----:B------:R-:W1:Y:S01]  /*4320*/  @UP0 LDCU.64 UR8, c[0x0][0x888] ;  /* 0x00011100ff0807ac */ /* 0x000e620008000a00 */
[----:B------:R-:W-:Y:S07]  /*4330*/  @UP0 UIMAD UR7, UR36, UR4, URZ ;  /* 0x00000004240702a4 */ /* 0x000fee000f8e02ff */
[----:B------:R-:W-:Y:S01]  /*4340*/  @!P0 PRMT R98, R0, 0x7610, R98 ;  /* 0x0000761000628816 */ /* 0x000fe20000000062 */
[----:B-1----:R-:W-:Y:S03]  /*4350*/  @UP0 UIMAD.WIDE UR8, UR7, 0x4, UR8 ;  /* 0x00000004070808a5 */ /* 0x002fe6000f8e0208 */
[----:B------:R-:W1:Y:S03]  /*4360*/  @!UP0 LDCU UR7, c[0x0][0x880] ;  /* 0x00011000ff0787ac */ /* 0x000e660008000800 */
[----:B------:R-:W-:Y:S01]  /*4370*/  IMAD.U32 R10, RZ, RZ, UR8 ;  /* 0x00000008ff0a7e24 */ /* 0x000fe2000f8e00ff */
[----:B------:R-:W-:Y:S05]  /*4380*/  MOV R11, UR9 ;  /* 0x00000009000b7c02 */ /* 0x000fea0008000f00 */
[----:B-----5:R3:W5:Y:S02]  /*4390*/  @P0 LDG.E R48, desc[UR40][R10.64] ;  /* 0x000000280a300981 */ /* 0x020764000c1e1900 */
[----:B-1-3--:R-:W-:Y:S07]  /*43a0*/  @!P0 IMAD.U32 R48, RZ, RZ, UR7 ;  /* 0x00000007ff308e24 */ /* 0x00afee000f8e00ff */
.L_x_73:
[----:B-----5:R-:W-:Y:S01]  /*43b0*/  @!P4 ISETP.EQ.AND P5, PT, R48, RZ, PT ;  /* 0x000000ff3000c20c */ /* 0x020fe20003fa2270 */
[----:B------:R-:W-:Y:S01]  /*43c0*/  @!UPT UIADD3 URZ, UPT, UPT, URZ, URZ, URZ ;  /* 0x000000fffffff290 */ /* 0x000fe2000fffe0ff */
[----:B------:R-:W-:Y:S11]  /*43d0*/  @!P4 BRA `(.L_x_74) ;  /* 0x000000000014c947 */ /* 0x000ff60003800000 */
[----:B------:R-:W-:Y:S02]  /*43e0*/  LOP3.LUT P0, RZ, R98, 0xff, RZ, 0xc0, !PT ;  /* 0x000000ff62ff7812 */ /* 0x000fe4000780c0ff */
[----:B------:R-:W-:Y:S04]  /*43f0*/  PLOP3.LUT P5, PT, PT, PT, UP0, 0x80, 0x8 ;  /* 0x000000000008781c */ /* 0x000fe80003faf008 */
[----:B------:R-:W-:Y:S07]  /*4400*/  PLOP3.LUT P5, PT, P5, PT, PT, 0x8, 0x80 ;  /* 0x000000000080781c */ /* 0x000fee0002fae170 */
[----:B------:R-:W-:Y:S11]  /*4410*/  @P0 ISETP.EQ.AND P5, PT, R48, RZ, PT ;  /* 0x000000ff3000020c */ /* 0x000ff60003fa2270 */
[----:B------:R-:W-:Y:S02]  /*4420*/  @!UPT UIADD3 URZ, UPT, UPT, URZ, URZ, URZ ;  /* 0x000000fffffff290 */ /* 0x000fe4000fffe0ff */
.L_x_74:
[----:B------:R-:W3:Y:S01]  /*4430*/  SYNCS.PHASECHK.TRANS64.TRYWAIT P4, [UR6+0x58], R26 ;  /* 0x0000581aff0075a7 */ /* 0x000ee20008081106 */
[----:B------:R-:W-:Y:S01]  /*4440*/  @P3 SHF.R.U32.HI R27, RZ, 0x10, R21 ;  /* 0x00000010ff1b3819 */ /* 0x000fe20000011615 */
[----:B------:R-:W-:Y:S01]  /*4450*/  VIADD R29, R29, 0x1 ;  /* 0x000000011d1d7836 */ /* 0x000fe20000000000 */
[----:B------:R-:W5:Y:S08]  /*4460*/  LDC.64 R14, c[0x0][0xb10] ;  /* 0x0002c400ff0e7b82 */ /* 0x000f700000000a00 */
[----:B------:R-:W2:Y:S08]  /*4470*/  LDC.64 R10, c[0x0][0xb18] ;  /* 0x0002c600ff0a7b82 */ /* 0x000eb00000000a00 */
[----:B-1----:R-:W1:Y:S08]  /*4480*/  @!P1 LDC R0, c[0x0][0xb20] ;  /* 0x0002c800ff009b82 */ /* 0x002e700000000800 */
[----:B------:R-:W4:Y:S01]  /*4490*/  @!P1 LDC R3, c[0x0][0xb0c] ;  /* 0x0002c300ff039b82 */ /* 0x000f220000000800 */
[----:B-----5:R-:W-:Y:S05]  /*44a0*/  @!P1 IMAD.HI.U32 R14, R13, R14, RZ ;  /* 0x0000000e0d0e9227 */ /* 0x020fea00078e00ff */
[----:B------:R-:W-:Y:S01]  /*44b0*/  @!P1 SHF.R.U32.HI R14, RZ, R15, R14 ;  /* 0x0000000fff0e9219 */ /* 0x000fe2000001160e */
[----:B--2---:R-:W-:Y:S01]  /*44c0*/  @!P1 IMAD.HI.U32 R11, R8, R11, RZ ;  /* 0x0000000b080b9227 */ /* 0x004fe200078e00ff */
[----:B------:R-:W-:Y:S04]  /*44d0*/  @!P1 ISETP.NE.AND P0, PT, R10, 0x1, PT ;  /* 0x000000010a00980c */ /* 0x000fe80003f05270 */
[----:B-1----:R-:W-:Y:S02]  /*44e0*/  @!P1 SHF.R.U32.HI R9, RZ, R0, R11 ;  /* 0x00000000ff099219 */ /* 0x002fe4000001160b */
[----:B----4-:R-:W-:Y:S02]  /*44f0*/  @!P1 ISETP.NE.AND P2, PT, R3, 0x1, PT ;  /* 0x000000010300980c */ /* 0x010fe40003f45270 */
[----:B------:R-:W-:Y:S02]  /*4500*/  @!P1 SEL R9, R8, R9, !P0 ;  /* 0x0000000908099207 */ /* 0x000fe40004000000 */
[----:B------:R-:W-:Y:S02]  /*4510*/  ELECT P0, URZ, PT ;  /* 0x0000000000ff782f */ /* 0x000fe40003800000 */
[----:B------:R-:W-:Y:S05]  /*4520*/  @!P1 SEL R14, R13, R14, !P2 ;  /* 0x0000000e0d0e9207 */ /* 0x000fea0005000000 */
[----:B------:R-:W-:Y:S02]  /*4530*/  @!P1 IMAD.IADD R0, R9, 0x1, -R14 ;  /* 0x0000000109009824 */ /* 0x000fe400078e0a0e */
[----:B------:R-:W-:Y:S02]  /*4540*/  @!P1 IMAD.IADD R9, R14, 0x1, -R9 ;  /* 0x000000010e099824 */ /* 0x000fe400078e0a09 */
[----:B------:R-:W-:Y:S02]  /*4550*/  @!P1 IMAD R13, R0, R3, R13 ;  /* 0x00000003000d9224 */ /* 0x000fe400078e020d */
[----:B------:R-:W-:Y:S01]  /*4560*/  @!P1 IMAD R8, R9, R10, R8 ;  /* 0x0000000a09089224 */ /* 0x000fe200078e0208 */
[----:B---3--:R-:W-:Y:S06]  /*4570*/  @!P4 BRA `(.L_x_75) ;  /* 0x0000002400a4c947 */ /* 0x008fec0003800000 */
.L_x_128:
[----:B------:R-:W-:Y:S01]  /*4580*/  PLOP3.LUT P5, PT, P5, P0, PT, 0xf2, 0x2f ;  /* 0x00000000002f781c */ /* 0x000fe20002fa1e72 */
[----:B------:R-:W-:Y:S01]  /*4590*/  UMOV UR14, 0x0 ;  /* 0x00000000000e7882 */ /* 0x000fe20000000000 */
[----:B------:R-:W-:Y:S01]  /*45a0*/  LOP3.LUT R30, R30, 0x1, RZ, 0x3c, !PT ;  /* 0x000000011e1e7812 */ /* 0x000fe200078e3cff */
[----:B------:R-:W-:Y:S01]  /*45b0*/  UMOV UR15, 0x10000000 ;  /* 0x10000000000f7882 */ /* 0x000fe20000000000 */
[----:B------:R-:W-:Y:S01]  /*45c0*/  UMOV UR12, UR36 ;  /* 0x00000024000c7c82 */ /* 0x000fe20008000000 */
[----:B------:R-:W-:Y:S08]  /*45d0*/  @P3 R2UR UR36, R27 ;  /* 0x000000001b2432ca */ /* 0x000ff000000e0000 */
[----:B-1----:R-:W-:Y:S01]  /*45e0*/  @!P5 IADD3 R3, P0, PT, R32, 0x580, RZ ;  /* 0x000005802003d810 */ /* 0x002fe20007f1e0ff */
[----:B------:R-:W-:Y:S01]  /*45f0*/  @!P5 IMAD.SHL.U32 R97, R97, 0x20, RZ ;  /* 0x000000206161d824 */ /* 0x000fe200078e00ff */
[----:B------:R-:W-:Y:S01]  /*4600*/  VOTEU.ALL UP1, P5 ;  /* 0x0000000000ff7886 */ /* 0x000fe20002820000 */
[----:B------:R-:W-:Y:S01]  /*4610*/  @!P5 IMAD.SHL.U32 R99, R99, 0x80, RZ ;  /* 0x000000806363d824 */ /* 0x000fe200078e00ff */
[----:B------:R-:W-:Y:S01]  /*4620*/  @!P5 R2UR UR8, R3 ;  /* 0x000000000308d2ca */ /* 0x000fe200000e0000 */
[----:B------:R-:W-:Y:S01]  /*4630*/  @!P5 IMAD.X R0, RZ, RZ, R33, P0 ;  /* 0x000000ffff00d224 */ /* 0x000fe200000e0621 */
[----:B------:R-:W-:Y:S01]  /*4640*/  @!P5 R2UR UR10, R97 ;  /* 0x00000000610ad2ca */ /* 0x000fe200000e0000 */
[----:B------:R-:W-:Y:S01]  /*4650*/  @!UP1 UIADD3 UR9, UPT, UPT, UR6, 0x50, URZ ;  /* 0x0000005006099890 */ /* 0x000fe2000fffe0ff */
[----:B------:R-:W-:Y:S01]  /*4660*/  @!P5 R2UR UR11, R99 ;  /* 0x00000000630bd2ca */ /* 0x000fe200000e0000 */
[----:B------:R-:W-:Y:S01]  /*4670*/  IMAD.IADD R97, R8, 0x1, R81 ;  /* 0x0000000108617824 */ /* 0x000fe200078e0251 */
[----:B------:R-:W-:Y:S01]  /*4680*/  @!P5 R2UR UR7, R0 ;  /* 0x000000000007d2ca */ /* 0x000fe200000e0000 */
[----:B------:R-:W-:Y:S01]  /*4690*/  IMAD.IADD R99, R13, 0x1, R96 ;  /* 0x000000010d637824 */ /* 0x000fe200078e0260 */
[C---:B------:R-:W-:Y:S04]  /*46a0*/  ISETP.NE.AND P0, PT, R29.reuse, 0x2, PT ;  /* 0x000000021d00780c */ /* 0x040fe80003f05270 */
[----:B------:R-:W-:Y:S01]  /*46b0*/  SEL R3, RZ, 0x1, P0 ;  /* 0x00000001ff037807 */ /* 0x000fe20000000000 */
[----:B------:R-:W-:Y:S01]  /*46c0*/  IMAD.U32 R10, RZ, RZ, UR8 ;  /* 0x00000008ff0a7e24 */ /* 0x000fe2000f8e00ff */
[----:B------:R-:W-:Y:S01]  /*46d0*/  @!UP1 UIADD3 UR8, UPT, UPT, UR6, 0x200, URZ ;  /* 0x0000020006089890 */ /* 0x000fe2000fffe0ff */
[----:B------:R-:W-:Y:S01]  /*46e0*/  SEL R29, R29, RZ, P0 ;  /* 0x000000ff1d1d7207 */ /* 0x000fe20000000000 */
[----:B------:R-:W-:Y:S01]  /*46f0*/  VOTEU.ALL UP1, P5 ;  /* 0x0000000000ff7886 */ /* 0x000fe20002820000 */
[----:B------:R-:W-:Y:S02]  /*4700*/  LOP3.LUT R28, R28, R3, RZ, 0x3c, !PT ;  /* 0x000000031c1c7212 */ /* 0x000fe400078e3cff */
[----:B------:R-:W-:Y:S01]  /*4710*/  IMAD.U32 R11, RZ, RZ, UR7 ;  /* 0x00000007ff0b7e24 */ /* 0x000fe2000f8e00ff */
[----:B------:R-:W-:Y:S04]  /*4720*/  @!P5 R2UR UR16, R10 ;  /* 0x000000000a10d2ca */ /* 0x000fe800000e0000 */
[----:B------:R-:W-:Y:S11]  /*4730*/  @!P5 R2UR UR17, R11 ;  /* 0x000000000b11d2ca */ /* 0x000ff600000e0000 */
[----:B------:R-:W-:Y:S02]  /*4740*/  @!UPT UIADD3 URZ, UPT, UPT, URZ, URZ, URZ ;  /* 0x000000fffffff290 */ /* 0x000fe4000fffe0ff */
[----:B------:R3:W-:Y:S01]  /*4750*/  @!UP1 UTMALDG.3D [UR8], [UR16], desc[UR14] ;  /* 0x00000e08100095b4 */ /* 0x0007e20008011000 */
[----:B------:R3:W-:Y:S01]  /*4760*/  @!P5 SYNCS.ARRIVE.TRANS64.RED.A0TR RZ, [UR6+0x50], R25 ;  /* 0x00005019ffffd9a7 */ /* 0x0007e20008300406 */
[----:B------:R-:W-:Y:S01]  /*4770*/  UPLOP3.LUT UP1, UPT, UPT, UPT, UPT, 0x80, 0x8 ;  /* 0x000000000008789c */ /* 0x000fe20003f2f070 */
[----:B------:R-:W-:Y:S01]  /*4780*/  SYNCS.ARRIVE.TRANS64.RED.A1T0 RZ, [UR37], RZ ;  /* 0x000000ffffff79a7 */ /* 0x000fe20008100425 */
[----:B------:R-:W-:Y:S09]  /*4790*/  @P3 BRA `(.L_x_76) ;  /* 0xfffffff400b43947 */ /* 0x000ff2000383ffff */
[----:B------:R-:W-:Y:S07]  /*47a0*/  MOV R0, UR6 ;  /* 0x0000000600007c02 */ /* 0x000fee0008000f00 */
.L_x_77:
[----:B-1----:R-:W-:-:S04]  /*47b0*/  SHF.L.U32 R3, R30, 0x1f, RZ ;  /* 0x0000001f1e037819 */ /* 0x002fc800000006ff */
[----:B------:R1:W2:Y:S03]  /*47c0*/  SYNCS.PHASECHK.TRANS64.TRYWAIT P0, [R0+URZ+0x58], R3 ;  /* 0x00005803000075a7 */ /* 0x0002a600080011ff */
[----:B--2---:R-:W-:Y:S05]  /*47d0*/  @!P0 NANOSLEEP.SYNCS 0x989680 ;  /* 0x009896800000895d */ /* 0x004fea0003900000 */
[----:B------:R-:W2:Y:S02]  /*47e0*/  @!P0 SYNCS.PHASECHK.TRANS64 P0, [R0+URZ+0x58], R3 ;  /* 0x00005803000085a7 */ /* 0x000ea400080010ff */
[----:B--23--:R-:W-:Y:S05]  /*47f0*/  @P0 EXIT ;  /* 0x000000000000094d */ /* 0x00cfea0003800000 */
[----:B------:R-:W-:Y:S05]  /*4800*/  BRA `(.L_x_77) ;  /* 0xfffffffc00e87947 */ /* 0x000fea000383ffff */
.L_x_68:
[----:B------:R-:W-:-:S06]  /*4810*/  UISETP.GE.AND UP1, UPT, UR8, 0x4, UPT ;  /* 0x000000040800788c */ /* 0x000fcc000bf26270 */
[----:B------:R-:W-:-:S13]  /*4820*/  PLOP3.LUT P0, PT, PT, PT, UP1, 0x80, 0x8 ;  /* 0x000000000008781c */ /* 0x000fda0003f0f018 */
[----:B------:R-:W-:Y:S05]  /*4830*/  @!P0 EXIT ;  /* 0x000000000000894d */ /* 0x000fea0003800000 */
[----:B------:R-:W-:Y:S01]  /*4840*/  BAR.SYNC.DEFER_BLOCKING 0x6, 0xa0 ;  /* 0x0182800000007b1d */ /* 0x000fe20000010000 */
[C---:B------:R-:W-:Y:S02]  /*4850*/  IMAD.SHL.U32 R2, R103.reuse, 0x20, RZ ;  /* 0x0000002067027824 */ /* 0x040fe400078e00ff */
[----:B------:R-:W-:Y:S02]  /*4860*/  HFMA2 R110, -RZ, RZ, 0, 0 ;  /* 0x00000000ff6e7431 */ /* 0x000fe400000001ff */
[C---:B------:R-:W-:Y:S01]  /*4870*/  IMAD.SHL.U32 R105, R103.reuse, 0x4, RZ ;  /* 0x0000000467697824 */ /* 0x040fe200078e00ff */
[----:B------:R-:W-:Y:S01]  /*4880*/  CS2R R108, SRZ ;  /* 0x00000000006c7805 */ /* 0x000fe2000001ff00 */
[----:B------:R-:W-:Y:S01]  /*4890*/  IMAD.U32 R47, R103, 0x10000, RZ ;  /* 0x00010000672f7824 */ /* 0x000fe200078e00ff */
[----:B------:R-:W-:Y:S01]  /*48a0*/  UMOV UR43, 0x400 ;  /* 0x00000400002b7882 */ /* 0x000fe20000000000 */
[----:B------:R-:W1:Y:S01]  /*48b0*/  LDC R101, c[0x0][0x370] ;  /* 0x0000dc00ff657b82 */ /* 0x000e620000000800 */
[----:B------:R-:W-:Y:S01]  /*48c0*/  ULEA UR43, UR37, UR43, 0x18 ;  /* 0x0000002b252b7291 */ /* 0x000fe2000f8ec0ff */
[----:B------:R-:W-:Y:S01]  /*48d0*/  LOP3.LUT P0, R4, R2, 0x80, RZ, 0xc0, !PT ;  /* 0x0000008002047812 */ /* 0x000fe2000780c0ff */
[----:B------:R-:W-:Y:S01]  /*48e0*/  IMAD.MOV.U32 R44, RZ, RZ, RZ ;  /* 0x000000ffff2c7224 */ /* 0x000fe200078e00ff */
[----:B------:R-:W-:Y:S01]  /*48f0*/  LOP3.LUT R47, R47, 0x600000, RZ, 0xc0, !PT ;  /* 0x006000002f2f7812 */ /* 0x000fe200078ec0ff */
[----:B------:R-:W-:Y:S01]  /*4900*/  UIADD3 UR4, UPT, UPT, UR43, 0x1200, URZ ;  /* 0x000012002b047890 */ /* 0x000fe2000fffe0ff */
[----:B------:R-:W-:Y:S01]  /*4910*/  LOP3.LUT R105, R4, 0x10, R105, 0xf8, !PT ;  /* 0x0000001004697812 */ /* 0x000fe200078ef869 */
[----:B------:R-:W-:Y:S01]  /*4920*/  IMAD.MOV.U32 R113, RZ, RZ, RZ ;  /* 0x000000ffff717224 */ /* 0x000fe200078e00ff */
[----:B------:R-:W2:Y:S01]  /*4930*/  LDC R42, c[0x0][0xb0c] ;  /* 0x0002c300ff2a7b82 */ /* 0x000ea20000000800 */
[----:B------:R-:W4:Y:S01]  /*4940*/  LDCU.64 UR46, c[0x0][0x348] ;  /* 0x00006900ff2e77ac */ /* 0x000f220008000a00 */
[----:B------:R-:W-:-:S02]  /*4950*/  LOP3.LUT R105, R105, 0xf60, R2, 0xf8, !PT ;  /* 0x00000f6069697812 */ /* 0x000fc400078ef802 */
[----:B------:R-:W-:Y:S01]  /*4960*/  MOV R111, UR4 ;  /* 0x00000004006f7c02 */ /* 0x000fe20008000f00 */
[----:B------:R-:W1:Y:S01]  /*4970*/  LDCU.64 UR38, c[0x0][0x888] ;  /* 0x00011100ff2677ac */ /* 0x000e620008000a00 */
[----:B------:R-:W-:Y:S02]  /*4980*/  IADD3 R2, PT, PT, R105, UR43, RZ ;  /* 0x0000002b69027c10 */ /* 0x000fe4000fffe0ff */
[----:B------:R-:W1:Y:S01]  /*4990*/  LDC R100, c[0x0][0xb20] ;  /* 0x0002c800ff647b82 */ /* 0x000e620000000800 */
[----:B------:R-:W3:Y:S01]  /*49a0*/  LDS R0, [UR43+0x120] ;  /* 0x0001202bff007984 */ /* 0x000ee20008000800 */
[----:B------:R-:W-:Y:S01]  /*49b0*/  UIADD3 UR42, UPT, UPT, UR43, 0x200, URZ ;  /* 0x000002002b2a7890 */ /* 0x000fe2000fffe0ff */
[C---:B------:R-:W-:Y:S01]  /*49c0*/  VIADD R104, R2.reuse, 0x10 ;  /* 0x0000001002687836 */ /* 0x040fe20000000000 */
[----:B------:R-:W-:-:S04]  /*49d0*/  @P0 IADD3 R104, PT, PT, R2, -0x10, RZ ;  /* 0xfffffff002680810 */ /* 0x000fc80007ffe0ff */
[----:B------:R-:W1:Y:S08]  /*49e0*/  LDC R41, c[0x0][0xb30] ;  /* 0x0002cc00ff297b82 */ /* 0x000e700000000800 */
[----:B------:R-:W1:Y:S08]  /*49f0*/  LDC.64 R90, c[0x0][0xb10] ;  /* 0x0002c400ff5a7b82 */ /* 0x000e700000000a00 */
[----:B------:R-:W1:Y:S08]  /*4a00*/  LDC.64 R38, c[0x0][0xb18] ;  /* 0x0002c600ff267b82 */ /* 0x000e700000000a00 */
[----:B------:R-:W1:Y:S08]  /*4a10*/  LDC.64 R86, c[0x0][0x888] ;  /* 0x00022200ff567b82 */ /* 0x000e700000000a00 */
[----:B------:R-:W1:Y:S01]  /*4a20*/  LDC.64 R36, c[0x0][0xb28] ;  /* 0x0002ca00ff247b82 */ /* 0x000e620000000a00 */
[----:B---3--:R-:W-:-:S07]  /*4a30*/  IMAD.IADD R47, R0, 0x1, R47 ;  /* 0x00000001002f7824 */ /* 0x008fce00078e022f */
[----:B------:R-:W3:Y:S08]  /*4a40*/  LDC.64 R88, c[0x0][0x890] ;  /* 0x00022400ff587b82 */ /* 0x000ef00000000a00 */
[----:B------:R-:W1:Y:S08]  /*4a50*/  LDC.64 R84, c[0x0][0x8b0] ;  /* 0x00022c00ff547b82 */ /* 0x000e700000000a00 */
[----:B------:R-:W1:Y:S08]  /*4a60*/  LDC.64 R82, c[0x0][0x8a8] ;  /* 0x00022a00ff527b82 */ /* 0x000e700000000a00 */
[----:B--2-4-:R-:W1:Y:S02]  /*4a70*/  LDC R102, c[0x0][0x374] ;  /* 0x0000dd00ff667b82 */ /* 0x014e640000000800 */
.L_x_95:
[----:B------:R-:W-:Y:S02]  /*4a80*/  LEA R0, R113, UR43, 0x3 ;  /* 0x0000002b71007c11 */ /* 0x000fe4000f8e18ff */
[----:B------:R-:W-:Y:S02]  /*4a90*/  SHF.L.U32 R3, R109, 0x1f, RZ ;  /* 0x0000001f6d037819 */ /* 0x000fe400000006ff */
[----:B------:R-:W-:Y:S02]  /*4aa0*/  LEA R16, R113, UR43, 0x4 ;  /* 0x0000002b71107c11 */ /* 0x000fe4000f8e20ff */
[----:B--2---:R-:W2:Y:S02]  /*4ab0*/  SYNCS.PHASECHK.TRANS64.TRYWAIT P0, [R0+URZ+0x70], R3 ;  /* 0x00007003000075a7 */ /* 0x004ea400080011ff */
[----:B-12---:R-:W-:Y:S05]  /*4ac0*/  @!P0 BRA `(.L_x_78) ;  /* 0x0000002000688947 */ /* 0x006fea0003800000 */
.L_x_129:
[----:B------:R-:W4:Y:S01]  /*4ad0*/  LDC.64 R12, c[0x0][0xb10] ;  /* 0x0002c400ff0c7b82 */ /* 0x000f220000000a00 */
[----:B------:R-:W3:Y:S01]  /*4ae0*/  LDS.128 R16, [R16+0x100] ;  /* 0x0001000010107984 */ /* 0x000ee20000000c00 */
[----:B-1----:R-:W-:Y:S01]  /*4af0*/  ISETP.NE.AND P1, PT, R41, 0x1, PT ;  /* 0x000000012900780c */ /* 0x002fe20003f25270 */
[----:B--2---:R-:W-:Y:S01]  /*4b00*/  VIADD R0, R0, 0x80 ;  /* 0x0000008000007836 */ /* 0x004fe20000000000 */
[----:B------:R-:W-:Y:S04]  /*4b10*/  ISETP.GE.AND P0, PT, R40, 0x1, PT ;  /* 0x000000012800780c */ /* 0x000fe80003f06270 */
[----:B------:R-:W1:Y:S01]  /*4b20*/  LDC.64 R10, c[0x0][0xb18] ;  /* 0x0002c600ff0a7b82 */ /* 0x000e620000000a00 */
[----:B------:R-:W-:Y:S01]  /*4b30*/  PRMT R0, RZ, 0x654, R0 ;  /* 0x00000654ff007816 */ /* 0x000fe20000000000 */
[----:B------:R-:W-:Y:S01]  /*4b40*/  @!PT LDS RZ, [RZ] ;  /* 0x00000000fffff984 */ /* 0x000fe20000000800 */
[----:B------:R-:W-:Y:S01]  /*4b50*/  @!PT LDS RZ, [RZ] ;  /* 0x00000000fffff984 */ /* 0x000fe20000000800 */
[----:B------:R-:W-:Y:S01]  /*4b60*/  @!PT LDS RZ, [RZ] ;  /* 0x00000000fffff984 */ /* 0x000fe20000000800 */
[----:B------:R-:W-:Y:S01]  /*4b70*/  @!PT LDS RZ, [RZ] ;  /* 0x00000000fffff984 */ /* 0x000fe20000000800 */
[----:B------:R2:W-:Y:S06]  /*4b80*/  MEMBAR.ALL.CTA ;  /* 0x0000000000007992 */ /* 0x0005ec0000008000 */
[----:B--2---:R-:W2:Y:S01]  /*4b90*/  FENCE.VIEW.ASYNC.S ;  /* 0x00000000000073c6 */ /* 0x004ea20000000000 */
[----:B------:R-:W1:Y:S08]  /*4ba0*/  @!P1 LDC R14, c[0x0][0xb20] ;  /* 0x0002c800ff0e9b82 */ /* 0x000e700000000800 */
[----:B------:R-:W1:Y:S01]  /*4bb0*/  @!P1 LDC R9, c[0x0][0xb0c] ;  /* 0x0002c300ff099b82 */ /* 0x000e620000000800 */
[----:B--2---:R2:W-:Y:S01]  /*4bc0*/  SYNCS.ARRIVE.TRANS64.RED.A1T0 RZ, [R0+URZ], RZ ;  /* 0x000000ff00ff79a7 */ /* 0x0045e200081004ff */
[----:B---3--:R-:W-:Y:S04]  /*4bd0*/  LOP3.LUT P4, RZ, R18, 0x1, RZ, 0xc0, !PT ;  /* 0x0000000112ff7812 */ /* 0x008fe8000788c0ff */
[----:B------:R-:W-:Y:S09]  /*4be0*/  P2R R112, PR, RZ, 0x10 ;  /* 0x00000010ff707803 */ /* 0x000ff20000000000 */
[----:B------:R-:W-:Y:S02]  /*4bf0*/  @P4 MOV R45, R16 ;  /* 0x00000010002d4202 */ /* 0x000fe40000000f00 */
[----:B------:R-:W-:Y:S01]  /*4c00*/  @P4 LOP3.LUT R43, R17, 0xffff, RZ, 0xc0, !PT ;  /* 0x0000ffff112b4812 */ /* 0x000fe200078ec0ff */
[----:B--2-4-:R-:W-:Y:S06]  /*4c10*/  @!P0 BRA `(.L_x_79) ;  /* 0x0000000000a48947 */ /* 0x014fec0003800000 */
[----:B------:R-:W-:Y:S01]  /*4c20*/  IMAD.HI.U32 R21, R102, R39, RZ ;  /* 0x0000002766157227 */ /* 0x000fe200078e00ff */
[----:B------:R-:W-:Y:S02]  /*4c30*/  ISETP.NE.AND P0, PT, R38, 0x1, PT ;  /* 0x000000012600780c */ /* 0x000fe40003f05270 */
[----:B------:R-:W-:Y:S01]  /*4c40*/  ISETP.NE.AND P2, PT, R40, 0x1, PT ;  /* 0x000000012800780c */ /* 0x000fe20003f45270 */
[----:B------:R-:W-:Y:S01]  /*4c50*/  IMAD.HI.U32 R20, R101, R90, RZ ;  /* 0x0000005a65147227 */ /* 0x000fe200078e00ff */
[----:B------:R-:W-:Y:S02]  /*4c60*/  SHF.R.U32.HI R21, RZ, R100, R21 ;  /* 0x00000064ff157219 */ /* 0x000fe40000011615 */
[----:B------:R-:W-:Y:S01]  /*4c70*/  ISETP.NE.AND P3, PT, R42, 0x1, PT ;  /* 0x000000012a00780c */ /* 0x000fe20003f65270 */
[----:B------:R-:W-:Y:S01]  /*4c80*/  IMAD.HI.U32 R24, R45, R90, RZ ;  /* 0x0000005a2d187227 */ /* 0x000fe200078e00ff */
[----:B------:R-:W-:Y:S02]  /*4c90*/  SHF.R.U32.HI R20, RZ, R91, R20 ;  /* 0x0000005bff147219 */ /* 0x000fe40000011614 */
[----:B------:R-:W-:Y:S01]  /*4ca0*/  SEL R3, R102, R21, !P0 ;  /* 0x0000001566037207 */ /* 0x000fe20004000000 */
[----:B------:R-:W-:Y:S01]  /*4cb0*/  IMAD.HI.U32 R21, R43, R39, RZ ;  /* 0x000000272b157227 */ /* 0x000fe200078e00ff */
[----:B------:R-:W-:Y:S02]  /*4cc0*/  SEL R7, R101, R20, !P3 ;  /* 0x0000001465077207 */ /* 0x000fe40005800000 */
[----:B------:R-:W-:Y:S01]  /*4cd0*/  SHF.R.U32.HI R24, RZ, R91, R24 ;  /* 0x0000005bff187219 */ /* 0x000fe20000011618 */
[-C--:B------:R-:W-:Y:S04]  /*4ce0*/  IMAD.HI.U32 R20, R3, R36.reuse, RZ ;  /* 0x0000002403147227 */ /* 0x080fe800078e00ff */
[----:B------:R-:W-:Y:S01]  /*4cf0*/  IMAD.HI.U32 R22, R7, R36, RZ ;  /* 0x0000002407167227 */ /* 0x000fe200078e00ff */
[-C--:B------:R-:W-:Y:S02]  /*4d00*/  @P2 SHF.R.U32.HI R3, RZ, R37.reuse, R20 ;  /* 0x00000025ff032219 */ /* 0x080fe40000011614 */
[----:B------:R-:W-:Y:S02]  /*4d10*/  SHF.R.U32.HI R20, RZ, R100, R21 ;  /* 0x00000064ff147219 */ /* 0x000fe40000011615 */
[----:B------:R-:W-:Y:S01]  /*4d20*/  @P2 SHF.R.U32.HI R7, RZ, R37, R22 ;  /* 0x00000025ff072219 */ /* 0x000fe20000011616 */
[C---:B------:R-:W-:Y:S01]  /*4d30*/  IMAD R2, R40.reuse, R3, RZ ;  /* 0x0000000328027224 */ /* 0x040fe200078e02ff */
[----:B------:R-:W-:Y:S02]  /*4d40*/  SEL R5, R43, R20, !P0 ;  /* 0x000000142b057207 */ /* 0x000fe40004000000 */
[----:B------:R-:W-:Y:S01]  /*4d50*/  SEL R3, R45, R24, !P3 ;  /* 0x000000182d037207 */ /* 0x000fe20005800000 */
[----:B------:R-:W-:Y:S01]  /*4d60*/  IMAD R4, R40, R7, RZ ;  /* 0x0000000728047224 */ /* 0x000fe200078e02ff */
[C---:B------:R-:W-:Y:S01]  /*4d70*/  ISETP.GE.AND P0, PT, R5.reuse, R2, PT ;  /* 0x000000020500720c */ /* 0x040fe20003f06270 */
[----:B------:R-:W-:Y:S03]  /*4d80*/  IMAD.HI.U32 R6, R5, R36, RZ ;  /* 0x0000002405067227 */ /* 0x000fe600078e00ff */
[----:B------:R-:W-:Y:S01]  /*4d90*/  ISETP.GE.OR P0, PT, R3, R4, P0 ;  /* 0x000000040300720c */ /* 0x000fe20000706670 */
[----:B------:R-:W-:Y:S01]  /*4da0*/  IMAD.MOV R4, RZ, RZ, -R3 ;  /* 0x000000ffff047224 */ /* 0x000fe200078e0a03 */
[-C--:B------:R-:W-:Y:S03]  /*4db0*/  SHF.R.U32.HI R6, RZ, R37.reuse, R6 ;  /* 0x00000025ff067219 */ /* 0x080fe60000011606 */
[----:B------:R-:W-:Y:S01]  /*4dc0*/  IMAD R45, R42, R4, R45 ;  /* 0x000000042a2d7224 */ /* 0x000fe200078e022d */
[----:B------:R-:W-:Y:S05]  /*4dd0*/  SEL R15, R5, R6, !P2 ;  /* 0x00000006050f7207 */ /* 0x000fea0005000000 */
[----:B------:R-:W-:Y:S02]  /*4de0*/  IMAD.MOV R6, RZ, RZ, -R15 ;  /* 0x000000ffff067224 */ /* 0x000fe400078e0a0f */
[C---:B------:R-:W-:Y:S04]  /*4df0*/  @!P0 IMAD.HI.U32 R2, R3.reuse, R36, RZ ;  /* 0x0000002403028227 */ /* 0x040fe800078e00ff */
[----:B------:R-:W-:Y:S01]  /*4e00*/  IMAD R6, R40, R6, R5 ;  /* 0x0000000628067224 */ /* 0x000fe200078e0205 */
[----:B------:R-:W-:Y:S04]  /*4e10*/  @!P0 SHF.R.U32.HI R2, RZ, R37, R2 ;  /* 0x00000025ff028219 */ /* 0x000fe80000011602 */
[----:B------:R-:W-:Y:S02]  /*4e20*/  @!P0 SEL R0, R3, R2, !P2 ;  /* 0x0000000203008207 */ /* 0x000fe40005000000 */
[----:B------:R-:W-:Y:S02]  /*4e30*/  IADD3 R2, PT, PT, -R5, RZ, RZ ;  /* 0x000000ff05027210 */ /* 0x000fe40007ffe1ff */
[----:B------:R-:W-:Y:S01]  /*4e40*/  @!P0 IADD3 R8, PT, PT, R15, -R0, RZ ;  /* 0x800000000f088210 */ /* 0x000fe20007ffe0ff */
[----:B------:R-:W-:Y:S02]  /*4e50*/  @!P0 IMAD R0, R7, R6, R0 ;  /* 0x0000000607008224 */ /* 0x000fe400078e0200 */
[----:B------:R-:W-:Y:S02]  /*4e60*/  IMAD R43, R38, R2, R43 ;  /* 0x00000002262b7224 */ /* 0x000fe400078e022b */
[----:B------:R-:W-:Y:S02]  /*4e70*/  @!P0 IMAD R5, R8, R40, R3 ;  /* 0x0000002808058224 */ /* 0x000fe400078e0203 */
[----:B------:R-:W-:Y:S04]  /*4e80*/  @!P0 IMAD.MOV.U32 R3, RZ, RZ, R0 ;  /* 0x000000ffff038224 */ /* 0x000fe800078e0000 */
[----:B------:R-:W-:Y:S02]  /*4e90*/  IMAD R45, R3, R42, R45 ;  /* 0x0000002a032d7224 */ /* 0x000fe400078e022d */
[----:B------:R-:W-:Y:S07]  /*4ea0*/  IMAD R43, R5, R38, R43 ;  /* 0x00000026052b7224 */ /* 0x000fee00078e022b */
.L_x_79:
[----:B------:R-:W-:Y:S01]  /*4eb0*/  @!P1 IMAD.HI.U32 R0, R45, R12, RZ ;  /* 0x0000000c2d009227 */ /* 0x000fe200078e00ff */
[----:B-1----:R-:W-:Y:S01]  /*4ec0*/  @!P1 ISETP.NE.AND P0, PT, R10, 0x1, PT ;  /* 0x000000010a00980c */ /* 0x002fe20003f05270 */
[----:B------:R-:W-:Y:S01]  /*4ed0*/  ULOP3.LUT UP0, URZ, UR42, 0x90, URZ, 0xc0, !UPT ;  /* 0x000000902aff7892 */ /* 0x000fe2000f80c0ff */
[----:B------:R-:W-:Y:S01]  /*4ee0*/  @!P1 ISETP.NE.AND P2, PT, R9, 0x1, PT ;  /* 0x000000010900980c */ /* 0x000fe20003f45270 */
[----:B------:R-:W-:Y:S01]  /*4ef0*/  @!P1 IMAD.HI.U32 R3, R43, R11, RZ ;  /* 0x0000000b2b039227 */ /* 0x000fe200078e00ff */
[----:B------:R-:W-:Y:S02]  /*4f00*/  @!P1 SHF.R.U32.HI R0, RZ, R13, R0 ;  /* 0x0000000dff009219 */ /* 0x000fe40000011600 */
[----:B------:R-:W-:Y:S01]  /*4f10*/  @P4 SHF.R.U32.HI R107, RZ, 0x10, R17 ;  /* 0x00000010ff6b4819 */ /* 0x000fe20000011611 */
[----:B------:R-:W-:Y:S01]  /*4f20*/  VIADD R113, R113, 0x1 ;  /* 0x0000000171717836 */ /* 0x000fe20000000000 */
[----:B------:R-:W-:Y:S02]  /*4f30*/  @!P1 SHF.R.U32.HI R2, RZ, R14, R3 ;  /* 0x0000000eff029219 */ /* 0x000fe40000011603 */
[----:B------:R-:W-:Y:S02]  /*4f40*/  @!P1 SEL R3, R45, R0, !P2 ;  /* 0x000000002d039207 */ /* 0x000fe40005000000 */
[----:B------:R-:W-:Y:S05]  /*4f50*/  @!P1 SEL R2, R43, R2, !P0 ;  /* 0x000000022b029207 */ /* 0x000fea0004000000 */
[----:B------:R-:W-:Y:S02]  /*4f60*/  @!P1 IMAD.IADD R0, R2, 0x1, -R3 ;  /* 0x0000000102009824 */ /* 0x000fe400078e0a03 */
[----:B------:R-:W-:Y:S02]  /*4f70*/  @!P1 IMAD.IADD R2, R3, 0x1, -R2 ;  /* 0x0000000103029824 */ /* 0x000fe400078e0a02 */
[----:B------:R-:W-:Y:S02]  /*4f80*/  @!P1 IMAD R45, R0, R9, R45 ;  /* 0x00000009002d9224 */ /* 0x000fe400078e022d */
[----:B------:R-:W-:Y:S01]  /*4f90*/  @!P1 IMAD R43, R2, R10, R43 ;  /* 0x0000000a022b9224 */ /* 0x000fe200078e022b */
[----:B------:R-:W-:Y:S06]  /*4fa0*/  BRA.U !UP0, `(.L_x_80) ;  /* 0x0000000108407547 */ /* 0x000fec000b800000 */
[----:B------:R-:W1:Y:S01]  /*4fb0*/  LDCU.64 UR8, c[0x4][0x80] ;  /* 0x01001000ff0877ac */ /* 0x000e620008000a00 */
[----:B------:R-:W-:Y:S01]  /*4fc0*/  MOV R3, 0x0 ;  /* 0x0000000000037802 */ /* 0x000fe20000000f00 */
[----:B------:R-:W-:Y:S02]  /*4fd0*/  HFMA2 R12, -RZ, RZ, 0, 5.9604644775390625e-08 ;  /* 0x00000001ff0c7431 */ /* 0x000fe400000001ff */
[----:B------:R-:W-:Y:S02]  /*4fe0*/  IMAD.MOV.U32 R8, RZ, RZ, 0x70 ;  /* 0x00000070ff087424 */ /* 0x000fe400078e00ff */
[----:B------:R-:W-:Y:S01]  /*4ff0*/  IMAD.MOV.U32 R13, RZ, RZ, RZ ;  /* 0x000000ffff0d7224 */ /* 0x000fe200078e00ff */
[----:B------:R-:W2:Y:S01]  /*5000*/  LDCU.64 UR6, c[0x4][0x88] ;  /* 0x01001100ff0677ac */ /* 0x000ea20008000a00 */
[----:B------:R-:W3:Y:S01]  /*5010*/  LDC.64 R2, c[0x4][R3] ;  /* 0x0100000003027b82 */ /* 0x000ee20000000a00 */
[----:B------:R-:W4:Y:S01]  /*5020*/  LDCU.64 UR4, c[0x4][0x8] ;  /* 0x01000100ff0477ac */ /* 0x000f220008000a00 */
[----:B-1----:R-:W-:Y:S01]  /*5030*/  MOV R5, UR9 ;  /* 0x0000000900057c02 */ /* 0x002fe20008000f00 */
[----:B------:R-:W-:Y:S01]  /*5040*/  IMAD.U32 R4, RZ, RZ, UR8 ;  /* 0x00000008ff047e24 */ /* 0x000fe2000f8e00ff */
[----:B--2---:R-:W-:Y:S01]  /*5050*/  MOV R7, UR7 ;  /* 0x0000000700077c02 */ /* 0x004fe20008000f00 */
[----:B------:R-:W-:Y:S01]  /*5060*/  IMAD.U32 R6, RZ, RZ, UR6 ;  /* 0x00000006ff067e24 */ /* 0x000fe2000f8e00ff */
[----:B----4-:R-:W-:Y:S01]  /*5070*/  MOV R11, UR5 ;  /* 0x00000005000b7c02 */ /* 0x010fe20008000f00 */
[----:B------:R-:W-:Y:S02]  /*5080*/  IMAD.U32 R10, RZ, RZ, UR4 ;  /* 0x00000004ff0a7e24 */ /* 0x000fe4000f8e00ff */
[----:B------:R-:W-:Y:S07]  /*5090*/  LEPC R20, `(.L_x_80) ;  /* 0x000000001014794e */ /* 0x000fee0000000000 */
[----:B---3-5:R-:W-:Y:S05]  /*50a0*/  CALL.ABS.NOINC R2 ;  /* 0x0000000002007343 */ /* 0x028fea0003c00000 */
.L_x_80:
[----:B------:R-:W-:Y:S01]  /*50b0*/  LOP3.LUT P0, RZ, R111, 0x90, RZ, 0xc0, !PT ;  /* 0x000000906fff7812 */ /* 0x000fe2000780c0ff */
[----:B------:R-:W-:Y:S11]  /*50c0*/  BSSY.RECONVERGENT B6, `(.L_x_81) ;  /* 0x0000013000067945 */ /* 0x000ff60003800200 */
[----:B------:R-:W-:Y:S01]  /*50d0*/  @!UPT UIADD3 URZ, UPT, UPT, URZ, URZ, URZ ;  /* 0x000000fffffff290 */ /* 0x000fe2000fffe0ff */
[----:B------:R-:W-:Y:S05]  /*50e0*/  @!P0 BRA `(.L_x_82) ;  /* 0x0000000000408947 */ /* 0x000fea0003800000 */
        /* <DEDUP_REMOVED lines=16> */
.L_x_82:
[----:B------:R-:W-:Y:S05]  /*51f0*/  BSYNC.RECONVERGENT B6 ;  /* 0x0000000000067941 */ /* 0x000fea0003800200 */
.L_x_81:
[----:B------:R-:W-:Y:S01]  /*5200*/  ISETP.NE.U32.AND P3, PT, R88, RZ, PT ;  /* 0x000000ff5800720c */ /* 0x000fe20003f65070 */
[----:B------:R-:W-:Y:S01]  /*5210*/  UISETP.NE.AND UP1, UPT, UR44, URZ, UPT ;  /* 0x000000ff2c00728c */ /* 0x000fe2000bf25270 */
[----:B------:R-:W-:Y:S02]  /*5220*/  ISETP.NE.U32.AND P4, PT, R84, RZ, PT ;  /* 0x000000ff5400720c */ /* 0x000fe40003f85070 */
[----:B------:R-:W-:Y:S02]  /*5230*/  ISETP.NE.AND.EX P3, PT, R89, RZ, PT, P3 ;  /* 0x000000ff5900720c */ /* 0x000fe40003f65330 */
[----:B------:R-:W-:Y:S02]  /*5240*/  PLOP3.LUT P1, PT, PT, PT, PT, 0x8, 0x80 ;  /* 0x000000000080781c */ /* 0x000fe40003f2e170 */
[----:B------:R-:W-:Y:S02]  /*5250*/  PLOP3.LUT P0, PT, PT, PT, UP1, 0x80, 0x8 ;  /* 0x000000000008781c */ /* 0x000fe40003f0f018 */
[----:B------:R-:W-:Y:S02]  /*5260*/  ISETP.NE.AND.EX P4, PT, R85, RZ, PT, P4 ;  /* 0x000000ff5500720c */ /* 0x000fe40003f85340 */
[----:B------:R-:W1:Y:S09]  /*5270*/  @UP1 LDCU.64 UR4, c[0x0][0x888] ;  /* 0x00011100ff0417ac */ /* 0x000e720008000a00 */
[----:B------:R-:W-:Y:S01]  /*5280*/  @P0 PLOP3.LUT P1, PT, P3, PT, PT, 0x80, 0x8 ;  /* 0x000000000008081c */ /* 0x000fe20001f2f070 */
[----:B-1----:R-:W-:Y:S04]  /*5290*/  @UP1 UISETP.NE.U32.AND UP0, UPT, UR4, URZ, UPT ;  /* 0x000000ff0400128c */ /* 0x002fe8000bf05070 */
[----:B------:R-:W-:Y:S04]  /*52a0*/  @UP1 UISETP.NE.AND.EX UP0, UPT, UR5, URZ, UPT, UP0 ;  /* 0x000000ff0500128c */ /* 0x000fe8000bf05300 */
[----:B------:R-:W-:Y:S01]  /*52b0*/  @UP1 USEL UR4, URZ, 0xffffffff, UP0 ;  /* 0xffffffffff041887 */ /* 0x000fe20008000000 */
[----:B------:R-:W-:Y:S11]  /*52c0*/  @!P3 BRA `(.L_x_83) ;  /* 0x00000000002cb947 */ /* 0x000ff60003800000 */
[----:B------:R-:W-:Y:S01]  /*52d0*/  ISETP.NE.U32.AND P2, PT, R86, RZ, PT ;  /* 0x000000ff5600720c */ /* 0x000fe20003f45070 */
[----:B------:R-:W-:Y:S03]  /*52e0*/  IMAD.MOV.U32 R98, RZ, RZ, 0x1 ;  /* 0x00000001ff627424 */ /* 0x000fe600078e00ff */
[----:B------:R-:W-:Y:S11]  /*52f0*/  ISETP.NE.AND.EX P2, PT, R87, RZ, PT, P2 ;  /* 0x000000ff5700720c */ /* 0x000ff60003f45320 */
[----:B------:R-:W-:Y:S02]  /*5300*/  @!UPT UIADD3 URZ, UPT, UPT, URZ, URZ, URZ ;  /* 0x000000fffffff290 */ /* 0x000fe4000fffe0ff */
[----:B------:R-:W1:Y:S01]  /*5310*/  @P2 LDC.64 R2, c[0x0][0x888] ;  /* 0x00022200ff022b82 */ /* 0x000e620000000a00 */
[----:B------:R-:W-:Y:S04]  /*5320*/  @P2 IMAD R0, R88, UR36, RZ ;  /* 0x0000002458002c24 */ /* 0x000fe8000f8e02ff */
[----:B-1----:R-:W-:Y:S04]  /*5330*/  @P2 IMAD.WIDE R2, R0, 0x4, R2 ;  /* 0x0000000400022825 */ /* 0x002fe800078e0202 */
[----:B------:R-:W-:Y:S01]  /*5340*/  HFMA2 R0, -RZ, RZ, 0, 5.9604644775390625e-08 ;  /* 0x00000001ff007431 */ /* 0x000fe200000001ff */
[----:B-----5:R1:W5:Y:S04]  /*5350*/  @P2 LDG.E R48, desc[UR40][R2.64] ;  /* 0x0000002802302981 */ /* 0x020368000c1e1900 */
[----:B------:R-:W-:Y:S01]  /*5360*/  @!P2 PRMT R98, R0, 0x7610, R98 ;  /* 0x000076100062a816 */ /* 0x000fe20000000062 */
[----:B-1----:R-:W2:Y:S06]  /*5370*/  @!P2 LDC R48, c[0x0][0x880] ;  /* 0x00022000ff30ab82 */ /* 0x002eac0000000800 */
.L_x_83:
[----:B------:R-:W-:Y:S05]  /*5380*/  @!P4 BRA `(.L_x_84) ;  /* 0x000000000020c947 */ /* 0x000fea0003800000 */
[----:B------:R-:W-:Y:S04]  /*5390*/  ISETP.NE.U32.AND P2, PT, R82, RZ, PT ;  /* 0x000000ff5200720c */ /* 0x000fe80003f45070 */
[----:B------:R-:W-:Y:S11]  /*53a0*/  ISETP.NE.AND.EX P2, PT, R83, RZ, PT, P2 ;  /* 0x000000ff5300720c */ /* 0x000ff60003f45320 */
[----:B------:R-:W-:Y:S02]  /*53b0*/  @!UPT UIADD3 URZ, UPT, UPT, URZ, URZ, URZ ;  /* 0x000000fffffff290 */ /* 0x000fe4000fffe0ff */
[----:B------:R-:W1:Y:S01]  /*53c0*/  @P2 LDC.64 R2, c[0x0][0x8a8] ;  /* 0x00022a00ff022b82 */ /* 0x000e620000000a00 */
[----:B------:R-:W-:Y:S04]  /*53d0*/  @P2 IMAD R0, R84, UR36, RZ ;  /* 0x0000002454002c24 */ /* 0x000fe8000f8e02ff */
[----:B-1----:R-:W-:Y:S05]  /*53e0*/  @P2 IMAD.WIDE R2, R0, 0x4, R2 ;  /* 0x0000000400022825 */ /* 0x002fea00078e0202 */
[----:B-----5:R1:W5:Y:S02]  /*53f0*/  @P2 LDG.E R46, desc[UR40][R2.64] ;  /* 0x00000028022e2981 */ /* 0x020364000c1e1900 */
[----:B-1----:R-:W3:Y:S02]  /*5400*/  @!P2 LDC R46, c[0x0][0x8a0] ;  /* 0x00022800ff2eab82 */ /* 0x002ee40000000800 */
.L_x_84:
[----:B--2--5:R-:W-:Y:S01]  /*5410*/  @P0 ISETP.NE.AND P4, PT, R48, RZ, PT ;  /* 0x000000ff3000020c */ /* 0x024fe20003f85270 */
[----:B------:R-:W-:Y:S01]  /*5420*/  IMAD.U32 R0, RZ, RZ, UR4 ;  /* 0x00000004ff007e24 */ /* 0x000fe2000f8e00ff */
[----:B------:R-:W-:Y:S01]  /*5430*/  @P0 LOP3.LUT P2, RZ, R98, 0xff, RZ, 0xc0, !PT ;  /* 0x000000ff62ff0812 */ /* 0x000fe2000784c0ff */
[----:B------:R-:W-:Y:S01]  /*5440*/  BSSY B1, `(.L_x_85) ;  /* 0x0000034000017945 */ /* 0x000fe20003800000 */
[----:B------:R-:W-:Y:S01]  /*5450*/  @P0 SEL R3, RZ, 0xffffffff, P4 ;  /* 0xffffffffff030807 */ /* 0x000fe20002000000 */
[C---:B------:R-:W-:Y:S01]  /*5460*/  IMAD R32, R44.reuse, 0x20, R47 ;  /* 0x000000202c207824 */ /* 0x040fe200078e022f */
[----:B------:R-:W-:Y:S02]  /*5470*/  LEA R92, R44, UR43, 0x3 ;  /* 0x0000002b2c5c7c11 */ /* 0x000fe4000f8e18ff */
[----:B------:R-:W-:Y:S02]  /*5480*/  CS2R R58, SRZ ;  /* 0x00000000003a7805 */ /* 0x000fe4000001ff00 */
[----:B------:R-:W-:Y:S02]  /*5490*/  @P1 SEL R3, R0, R3, !P2 ;  /* 0x0000000300031207 */ /* 0x000fe40005000000 */
[----:B------:R-:W-:Y:S02]  /*54a0*/  CS2R R56, SRZ ;  /* 0x0000000000387805 */ /* 0x000fe4000001ff00 */
[----:B------:R-:W-:Y:S02]  /*54b0*/  SHF.L.U32 R5, R110, 0x1f, RZ ;  /* 0x0000001f6e057819 */ /* 0x000fe400000006ff */
[----:B------:R-:W-:Y:S02]  /*54c0*/  CS2R R54, SRZ ;  /* 0x0000000000367805 */ /* 0x000fe4000001ff00 */
[----:B------:R-:W-:Y:S02]  /*54d0*/  @P0 LOP3.LUT R3, R3, 0x1, RZ, 0xc0, !PT ;  /* 0x0000000103030812 */ /* 0x000fe400078ec0ff */
[----:B------:R-:W-:Y:S02]  /*54e0*/  CS2R R52, SRZ ;  /* 0x0000000000347805 */ /* 0x000fe4000001ff00 */
[----:B------:R-:W-:Y:S02]  /*54f0*/  PLOP3.LUT P5, PT, PT, PT, PT, 0x8, 0x80 ;  /* 0x000000000080781c */ /* 0x000fe40003fae170 */
[----:B------:R-:W-:Y:S11]  /*5500*/  ISETP.NE.U32.OR P1, PT, R3, 0x1, !P0 ;  /* 0x000000010300780c */ /* 0x000ff60004725470 */
[----:B------:R-:W-:Y:S02]  /*5510*/  @!UPT UIADD3 URZ, UPT, UPT, URZ, URZ, URZ ;  /* 0x000000fffffff290 */ /* 0x000fe4000fffe0ff */
[----:B------:R-:W-:Y:S04]  /*5520*/  @P1 SHF.L.U32 R2, R108, 0x1f, RZ ;  /* 0x0000001f6c021819 */ /* 0x000fe800000006ff */
[----:B------:R-:W1:Y:S01]  /*5530*/  @P1 SYNCS.PHASECHK.TRANS64.TRYWAIT P0, [UR43+0x50], R2 ;  /* 0x00005002ff0015a7 */ /* 0x000e62000800112b */
[----:B------:R2:W4:Y:S01]  /*5540*/  SYNCS.PHASECHK.TRANS64.TRYWAIT P4, [R92+URZ+0x90], R5 ;  /* 0x000090055c0075a7 */ /* 0x00052200080811ff */
[----:B-1----:R-:W-:Y:S01]  /*5550*/  @P1 PLOP3.LUT P5, PT, P0, PT, PT, 0x8, 0x80 ;  /* 0x000000000080181c */ /* 0x002fe200007ae170 */
[----:B------:R-:W-:Y:S01]  /*5560*/  @!UPT UIADD3 URZ, UPT, UPT, URZ, URZ, URZ ;  /* 0x000000fffffff290 */ /* 0x000fe2000fffe0ff */
[----:B--2-4-:R-:W-:Y:S11]  /*5570*/  @!P1 BRA `(.L_x_86) ;  /* 0x0000000000809947 */ /* 0x014ff60003800000 */
[----:B------:R-:W-:Y:S01]  /*5580*/  ISETP.NE.U32.AND P0, PT, RZ, UR38, PT ;  /* 0x00000026ff007c0c */ /* 0x000fe2000bf05070 */
[----:B------:R-:W-:Y:S01]  /*5590*/  BSSY B0, `(.L_x_87) ;  /* 0x0000012000007945 */ /* 0x000fe20003800000 */
[----:B------:R-:W-:Y:S02]  /*55a0*/  ISETP.NE.AND P2, PT, R48, RZ, PT ;  /* 0x000000ff3000720c */ /* 0x000fe40003f45270 */
[----:B------:R-:W-:Y:S02]  /*55b0*/  CS2R R54, SRZ ;  /* 0x0000000000367805 */ /* 0x000fe4000001ff00 */
[----:B------:R-:W-:Y:S02]  /*55c0*/  ISETP.NE.AND.EX P0, PT, RZ, UR39, PT, P0 ;  /* 0x00000027ff007c0c */ /* 0x000fe4000bf05300 */
[----:B------:R-:W-:Y:S02]  /*55d0*/  CS2R R52, SRZ ;  /* 0x0000000000347805 */ /* 0x000fe4000001ff00 */
[----:B------:R-:W-:Y:S02]  /*55e0*/  LOP3.LUT P1, RZ, R98, 0xff, RZ, 0xc0, !PT ;  /* 0x000000ff62ff7812 */ /* 0x000fe4000782c0ff */
[----:B------:R-:W-:Y:S02]  /*55f0*/  CS2R R58, SRZ ;  /* 0x00000000003a7805 */ /* 0x000fe4000001ff00 */
[----:B------:R-:W-:Y:S02]  /*5600*/  SEL R0, RZ, 0xffffffff, P2 ;  /* 0xffffffffff007807 */ /* 0x000fe40001000000 */
[----:B------:R-:W-:Y:S02]  /*5610*/  CS2R R56, SRZ ;  /* 0x0000000000387805 */ /* 0x000fe4000001ff00 */
[----:B------:R-:W-:Y:S04]  /*5620*/  SEL R3, RZ, 0xffffffff, P0 ;  /* 0xffffffffff037807 */ /* 0x000fe80000000000 */
[----:B------:R-:W-:Y:S04]  /*5630*/  @P3 SEL R0, R3, R0, !P1 ;  /* 0x0000000003003207 */ /* 0x000fe80004800000 */
[----:B------:R-:W-:Y:S04]  /*5640*/  LOP3.LUT R0, R0, 0x1, RZ, 0xc0, !PT ;  /* 0x0000000100007812 */ /* 0x000fe800078ec0ff */
[----:B------:R-:W-:Y:S01]  /*5650*/  ISETP.NE.U32.AND P0, PT, R0, 0x1, PT ;  /* 0x000000010000780c */ /* 0x000fe20003f05070 */
[----:B------:R-:W-:Y:S01]  /*5660*/  @!UPT UIADD3 URZ, UPT, UPT, URZ, URZ, URZ ;  /* 0x000000fffffff290 */ /* 0x000fe2000fffe0ff */
[----:B------:R-:W-:Y:S11]  /*5670*/  @!P5 BRA `(.L_x_88) ;  /* 0x00000000000cd947 */ /* 0x000ff60003800000 */
[----:B------:R-:W-:Y:S04]  /*5680*/  SHF.L.U32 R3, R108, 0x1f, RZ ;  /* 0x0000001f6c037819 */ /* 0x000fe800000006ff */
[----:B------:R-:W1:Y:S02]  /*5690*/  SYNCS.PHASECHK.TRANS64.TRYWAIT P1, [UR43+0x50], R3 ;  /* 0x00005003ff0075a7 */ /* 0x000e64000802112b */
[----:B-1----:R-:W-:Y:S05]  /*56a0*/  @!P1 BRA `(.L_x_89) ;  /* 0x0000001400849947 */ /* 0x002fea0003800000 */
.L_x_88:
[----:B------:R-:W-:Y:S05]  /*56b0*/  BSYNC B0 ;  /* 0x0000000000007941 */ /* 0x000fea0003800000 */
.L_x_87:
[----:B------:R2:W4:Y:S01]  /*56c0*/  @P0 LDS.128 R52, [R105+UR43+0x200] ;  /* 0x0002002b69340984 */ /* 0x0005220008000c00 */
[----:B------:R-:W-:Y:S01]  /*56d0*/  UIADD3 UR4, UPT, UPT, UR43, 0x58, URZ ;  /* 0x000000582b047890 */ /* 0x000fe2000fffe0ff */
[----:B------:R-:W-:Y:S02]  /*56e0*/  LOP3.LUT R108, R108, 0x1, RZ, 0x3c, !PT ;  /* 0x000000016c6c7812 */ /* 0x000fe400078e3cff */
[----:B------:R2:W1:Y:S01]  /*56f0*/  @P0 LDS.128 R56, [R104+0x200] ;  /* 0x0002000068380984 */ /* 0x0004620000000c00 */
[----:B------:R-:W-:Y:S01]  /*5700*/  UPRMT UR4, UR37, 0x654, UR4 ;  /* 0x0000065425047896 */ /* 0x000fe20008000004 */
[----:B------:R-:W-:Y:S01]  /*5710*/  @!PT LDS RZ, [RZ] ;  /* 0x00000000fffff984 */ /* 0x000fe20000000800 */
[----:B------:R-:W-:Y:S01]  /*5720*/  @!PT LDS RZ, [RZ] ;  /* 0x00000000fffff984 */ /* 0x000fe20000000800 */
[----:B------:R-:W-:Y:S01]  /*5730*/  @!PT LDS RZ, [RZ] ;  /* 0x00000000fffff984 */ /* 0x000fe20000000800 */
[----:B------:R-:W-:Y:S01]  /*5740*/  @!PT LDS RZ, [RZ] ;  /* 0x00000000fffff984 */ /* 0x000fe20000000800 */
[----:B------:R5:W-:Y:S06]  /*5750*/  MEMBAR.ALL.CTA ;  /* 0x0000000000007992 */ /* 0x000bec0000008000 */
[----:B-----5:R-:W5:Y:S02]  /*5760*/  FENCE.VIEW.ASYNC.S ;  /* 0x00000000000073c6 */ /* 0x020f640000000000 */
[----:B-----5:R-:W-:Y:S03]  /*5770*/  SYNCS.ARRIVE.TRANS64.RED.A1T0 RZ, [UR4], RZ ;  /* 0x000000ffffff79a7 */ /* 0x020fe60008100404 */
.L_x_86:
[----:B------:R-:W-:Y:S05]  /*5780*/  BSYNC B1 ;  /* 0x0000000000017941 */ /* 0x000fea0003800000 */
.L_x_85:
[----:B-1----:R-:W-:Y:S04]  /*5790*/  SHF.R.U32.HI R3, RZ, 0x15, R32 ;  /* 0x00000015ff037819 */ /* 0x002fe80000011620 */
[----:B------:R-:W-:Y:S01]  /*57a0*/  LOP3.LUT P0, RZ, R3, 0x3, R106, 0x48, !PT ;  /* 0x0000000303ff7812 */ /* 0x000fe2000780486a */
[----:B------:R-:W-:Y:S01]  /*57b0*/  @!UPT UIADD3 URZ, UPT, UPT, URZ, URZ, URZ ;  /* 0x000000fffffff290 */ /* 0x000fe2000fffe0ff */
[----:B------:R-:W-:Y:S11]  /*57c0*/  @P4 BRA `(.L_x_90) ;  /* 0x0000000000084947 */ /* 0x000ff60003800000 */
[----:B------:R-:W1:Y:S02]  /*57d0*/  SYNCS.PHASECHK.TRANS64.TRYWAIT P1, [R92+URZ+0x90], R5 ;  /* 0x000090055c0075a7 */ /* 0x000e6400080211ff */
[----:B-1----:R-:W-:Y:S05]  /*57e0*/  @!P1 BRA `(.L_x_91) ;  /* 0x00000014004c9947 */ /* 0x002fea0003800000 */
.L_x_90:
[----:B------:R-:W-:Y:S05]  /*57f0*/  @!P0 BRA `(.L_x_92) ;  /* 0x0000000000408947 */ /* 0x000fea0003800000 */
[----:B------:R-:W1:Y:S01]  /*5800*/  LDCU.64 UR8, c[0x4][0x70] ;  /* 0x01000e00ff0877ac */ /* 0x000e620008000a00 */
[----:B------:R-:W-:Y:S01]  /*5810*/  MOV R3, 0x0 ;  /* 0x0000000000037802 */ /* 0x000fe20000000f00 */
[----:B------:R-:W-:Y:S02]  /*5820*/  HFMA2 R12, -RZ, RZ, 0, 5.9604644775390625e-08 ;  /* 0x00000001ff0c7431 */ /* 0x000fe400000001ff */
[----:B------:R-:W-:Y:S02]  /*5830*/  IMAD.MOV.U32 R8, RZ, RZ, 0x192 ;  /* 0x00000192ff087424 */ /* 0x000fe400078e00ff */
[----:B------:R-:W-:Y:S01]  /*5840*/  IMAD.MOV.U32 R13, RZ, RZ, RZ ;  /* 0x000000ffff0d7224 */ /* 0x000fe200078e00ff */
[----:B------:R-:W5:Y:S01]  /*5850*/  LDCU.64 UR6, c[0x4][0x78] ;  /* 0x01000f00ff0677ac */ /* 0x000f620008000a00 */
[----:B------:R-:W2:Y:S01]  /*5860*/  LDC.64 R2, c[0x4][R3] ;  /* 0x0100000003027b82 */ /* 0x000ea20000000a00 */
[----:B------:R-:W3:Y:S01]  /*5870*/  LDCU.64 UR4, c[0x4][0x10] ;  /* 0x01000200ff0477ac */ /* 0x000ee20008000a00 */
[----:B-1----:R-:W-:Y:S01]  /*5880*/  MOV R5, UR9 ;  /* 0x0000000900057c02 */ /* 0x002fe20008000f00 */
[----:B------:R-:W-:Y:S01]  /*5890*/  IMAD.U32 R4, RZ, RZ, UR8 ;  /* 0x00000008ff047e24 */ /* 0x000fe2000f8e00ff */
[----:B-----5:R-:W-:Y:S01]  /*58a0*/  MOV R7, UR7 ;  /* 0x0000000700077c02 */ /* 0x020fe20008000f00 */
[----:B------:R-:W-:Y:S01]  /*58b0*/  IMAD.U32 R6, RZ, RZ, UR6 ;  /* 0x00000006ff067e24 */ /* 0x000fe2000f8e00ff */
[----:B---3--:R-:W-:Y:S01]  /*58c0*/  MOV R11, UR5 ;  /* 0x00000005000b7c02 */ /* 0x008fe20008000f00 */
[----:B------:R-:W-:Y:S02]  /*58d0*/  IMAD.U32 R10, RZ, RZ, UR4 ;  /* 0x00000004ff0a7e24 */ /* 0x000fe4000f8e00ff */
[----:B------:R-:W-:Y:S07]  /*58e0*/  LEPC R20, `(.L_x_92) ;  /* 0x000000001014794e */ /* 0x000fee0000000000 */
[----:B--2-4-:R-:W-:Y:S05]  /*58f0*/  CALL.ABS.NOINC R2 ;  /* 0x0000000002007343 */ /* 0x014fea0003c00000 */
.L_x_92:
[----:B------:R-:W-:Y:S01]  /*5900*/  LOP3.LUT P0, RZ, R103, 0x60, RZ, 0xc0, !PT ;  /* 0x0000006067ff7812 */ /* 0x000fe2000780c0ff */
[----:B------:R-:W-:Y:S05]  /*5910*/  WARPSYNC.ALL ;  /* 0x0000000000007948 */ /* 0x000fea0003800000 */
[----:B----4-:R-:W-:Y:S01]  /*5920*/  IMAD.SHL.U32 R78, R53, 0x100, RZ ;  /* 0x00000100354e7824 */ /* 0x010fe200078e00ff */
[----:B------:R-:W-:Y:S01]  /*5930*/  R2UR UR4, R32 ;  /* 0x00000000200472ca */ /* 0x000fe200000e0000 */
[----:B------:R-:W-:Y:S01]  /*5940*/  IMAD.SHL.U32 R72, R55, 0x100, RZ ;  /* 0x0000010037487824 */ /* 0x000fe200078e00ff */
[C---:B------:R-:W-:Y:S01]  /*5950*/  SHF.L.U32 R50, R52.reuse, 0x10, RZ ;  /* 0x0000001034327819 */ /* 0x040fe200000006ff */
[----:B------:R-:W-:Y:S01]  /*5960*/  IMAD.SHL.U32 R66, R57, 0x100, RZ ;  /* 0x0000010039427824 */ /* 0x000fe200078e00ff */
[C---:B------:R-:W-:Y:S01]  /*5970*/  PRMT R49, R52.reuse, 0x8880, RZ ;  /* 0x0000888034317816 */ /* 0x040fe200000000ff */
[----:B------:R-:W-:Y:S01]  /*5980*/  IMAD.SHL.U32 R60, R59, 0x100, RZ ;  /* 0x000001003b3c7824 */ /* 0x000fe200078e00ff */
[----:B------:R-:W-:Y:S01]  /*5990*/  SHF.L.U32 R51, R52, 0x8, RZ ;  /* 0x0000000834337819 */ /* 0x000fe200000006ff */
[----:B------:R-:W-:Y:S01]  /*59a0*/  BSSY.RECONVERGENT B0, `(.L_x_93) ;  /* 0x000009f000007945 */ /* 0x000fe20003800200 */
[----:B------:R-:W-:Y:S02]  /*59b0*/  SHF.R.S32.HI R50, RZ, 0x18, R50 ;  /* 0x00000018ff327819 */ /* 0x000fe40000011432 */
[C---:B------:R-:W-:Y:S02]  /*59c0*/  PRMT R80, R53.reuse, 0x8880, RZ ;  /* 0x0000888035507816 */ /* 0x040fe400000000ff */
[----:B------:R-:W-:Y:S01]  /*59d0*/  SHF.R.S32.HI R51, RZ, 0x18, R51 ;  /* 0x00000018ff337819 */ /* 0x000fe20000011433 */
[----:B------:R-:W3:Y:S01]  /*59e0*/  LDTM.x32 R4, tmem[UR4] ;  /* 0x00000004000479ee */ /* 0x000ee200082c0000 */
[----:B------:R-:W-:Y:S01]  /*59f0*/  NOP ;  /* 0x0000000000007918 */ /* 0x000fe20000000000 */
[----:B------:R-:W-:Y:S02]  /*5a00*/  R2UR UR5, R92 ;  /* 0x000000005c0572ca */ /* 0x000fe400000e0000 */
[----:B------:R-:W-:Y:S02]  /*5a10*/  SHF.R.S32.HI R52, RZ, 0x18, R52 ;  /* 0x00000018ff347819 */ /* 0x000fe40000011434 */
[----:B------:R-:W-:Y:S02]  /*5a20*/  SHF.L.U32 R79, R53, 0x10, RZ ;  /* 0x00000010354f7819 */ /* 0x000fe400000006ff */
[C---:B------:R-:W-:Y:S02]  /*5a30*/  PRMT R77, R54.reuse, 0x8880, RZ ;  /* 0x00008880364d7816 */ /* 0x040fe400000000ff */
[----:B------:R-:W-:Y:S02]  /*5a40*/  SHF.R.S32.HI R53, RZ, 0x18, R53 ;  /* 0x00000018ff357819 */ /* 0x000fe40000011435 */
[----:B------:R-:W-:Y:S02]  /*5a50*/  SHF.L.U32 R76, R54, 0x10, RZ ;  /* 0x00000010364c7819 */ /* 0x000fe400000006ff */
[C---:B------:R-:W-:Y:S01]  /*5a60*/  PRMT R74, R55.reuse, 0x8880, RZ ;  /* 0x00008880374a7816 */ /* 0x040fe200000000ff */
[----:B------:R-:W-:Y:S01]  /*5a70*/  UIADD3 UR5, UPT, UPT, UR5, 0xb0, URZ ;  /* 0x000000b005057890 */ /* 0x000fe2000fffe0ff */
[----:B------:R-:W-:Y:S02]  /*5a80*/  SHF.L.U32 R73, R55, 0x10, RZ ;  /* 0x0000001037497819 */ /* 0x000fe400000006ff */
[C---:B------:R-:W-:Y:S01]  /*5a90*/  PRMT R71, R56.reuse, 0x8880, RZ ;  /* 0x0000888038477816 */ /* 0x040fe200000000ff */
[----:B------:R-:W-:Y:S01]  /*5aa0*/  UPRMT UR5, UR37, 0x654, UR5 ;  /* 0x0000065425057896 */ /* 0x000fe20008000005 */
[----:B------:R-:W-:Y:S02]  /*5ab0*/  SHF.R.S32.HI R55, RZ, 0x18, R55 ;  /* 0x00000018ff377819 */ /* 0x000fe40000011437 */
[----:B------:R-:W-:Y:S01]  /*5ac0*/  SHF.L.U32 R70, R56, 0x10, RZ ;  /* 0x0000001038467819 */ /* 0x000fe200000006ff */
[C---:B---3--:R-:W-:Y:S01]  /*5ad0*/  IMAD R4, R46.reuse, R4, RZ ;  /* 0x000000042e047224 */ /* 0x048fe200078e02ff */
[C---:B------:R-:W-:Y:S01]  /*5ae0*/  PRMT R68, R57.reuse, 0x8880, RZ ;  /* 0x0000888039447816 */ /* 0x040fe200000000ff */
[C---:B------:R-:W-:Y:S01]  /*5af0*/  IMAD R5, R46.reuse, R5, RZ ;  /* 0x000000052e057224 */ /* 0x040fe200078e02ff */
[----:B------:R-:W-:Y:S01]  /*5b00*/  SHF.L.U32 R67, R57, 0x10, RZ ;  /* 0x0000001039437819 */ /* 0x000fe200000006ff */
[C---:B------:R-:W-:Y:S01]  /*5b10*/  IMAD R6, R46.reuse, R6, RZ ;  /* 0x000000062e067224 */ /* 0x040fe200078e02ff */
[----:B------:R-:W-:Y:S01]  /*5b20*/  SYNCS.ARRIVE.TRANS64.RED.A1T0 RZ, [UR5], RZ ;  /* 0x000000ffffff79a7 */ /* 0x000fe20008100405 */
[----:B------:R-:W-:Y:S01]  /*5b30*/  IMAD R4, R49, R48, R4 ;  /* 0x0000003031047224 */ /* 0x000fe200078e0204 */
[----:B------:R-:W-:Y:S01]  /*5b40*/  MOV R49, R80 ;  /* 0x0000005000317202 */ /* 0x000fe20000000f00 */
[----:B------:R-:W-:Y:S01]  /*5b50*/  IMAD R7, R46, R7, RZ ;  /* 0x000000072e077224 */ /* 0x000fe200078e02ff */
[----:B------:R-:W-:Y:S01]  /*5b60*/  PRMT R65, R58, 0x8880, RZ ;  /* 0x000088803a417816 */ /* 0x000fe200000000ff */
[-C--:B------:R-:W-:Y:S01]  /*5b70*/  IMAD R5, R50, R48.reuse, R5 ;  /* 0x0000003032057224 */ /* 0x080fe200078e0205 */
[----:B------:R-:W-:Y:S01]  /*5b80*/  SHF.R.S32.HI R50, RZ, 0x18, R79 ;  /* 0x00000018ff327819 */ /* 0x000fe2000001144f */
[----:B------:R-:W-:Y:S01]  /*5b90*/  IMAD R6, R51, R48, R6 ;  /* 0x0000003033067224 */ /* 0x000fe200078e0206 */
[----:B------:R-:W-:Y:S01]  /*5ba0*/  SHF.R.S32.HI R51, RZ, 0x18, R78 ;  /* 0x00000018ff337819 */ /* 0x000fe2000001144e */
[----:B------:R-:W-:Y:S01]  /*5bb0*/  IMAD R8, R46, R8, RZ ;  /* 0x000000082e087224 */ /* 0x000fe200078e02ff */
[----:B------:R-:W-:Y:S01]  /*5bc0*/  SHF.R.S32.HI R57, RZ, 0x18, R57 ;  /* 0x00000018ff397819 */ /* 0x000fe20000011439 */
[----:B------:R-:W-:Y:S01]  /*5bd0*/  IMAD R7, R52, R48, R7 ;  /* 0x0000003034077224 */ /* 0x000fe200078e0207 */
[----:B------:R-:W-:Y:S01]  /*5be0*/  SHF.L.U32 R64, R58, 0x10, RZ ;  /* 0x000000103a407819 */ /* 0x000fe200000006ff */
[C---:B------:R-:W-:Y:S01]  /*5bf0*/  IMAD R9, R46.reuse, R9, RZ ;  /* 0x000000092e097224 */ /* 0x040fe200078e02ff */
[----:B------:R-:W-:Y:S01]  /*5c00*/  PRMT R62, R59, 0x8880, RZ ;  /* 0x000088803b3e7816 */ /* 0x000fe200000000ff */
[C---:B------:R-:W-:Y:S01]  /*5c10*/  IMAD R10, R46.reuse, R10, RZ ;  /* 0x0000000a2e0a7224 */ /* 0x040fe200078e02ff */
[----:B------:R-:W-:Y:S01]  /*5c20*/  I2IP.S8.S32.SAT R92, R7, R6, RZ ;  /* 0x00000006075c7239 */ /* 0x000fe200000014ff */
[----:B------:R-:W-:Y:S01]  /*5c30*/  IMAD R8, R49, R48, R8 ;  /* 0x0000003031087224 */ /* 0x000fe200078e0208 */
[----:B------:R-:W-:Y:S01]  /*5c40*/  MOV R49, R77 ;  /* 0x0000004d00317202 */ /* 0x000fe20000000f00 */
[----:B------:R-:W-:Y:S01]  /*5c50*/  IMAD R11, R46, R11, RZ ;  /* 0x0000000b2e0b7224 */ /* 0x000fe200078e02ff */
[----:B------:R-:W-:Y:S01]  /*5c60*/  I2IP.S8.S32.SAT R92, R5, R4, R92 ;  /* 0x00000004055c7239 */ /* 0x000fe2000000145c */
[-C--:B------:R-:W-:Y:S01]  /*5c70*/  IMAD R9, R50, R48.reuse, R9 ;  /* 0x0000003032097224 */ /* 0x080fe200078e0209 */
[----:B------:R-:W-:Y:S01]  /*5c80*/  SHF.R.S32.HI R50, RZ, 0x18, R76 ;  /* 0x00000018ff327819 */ /* 0x000fe2000001144c */
[----:B------:R-:W-:Y:S01]  /*5c90*/  IMAD R10, R51, R48, R10 ;  /* 0x00000030330a7224 */ /* 0x000fe200078e020a */
[----:B------:R-:W-:Y:S01]  /*5ca0*/  MOV R51, R74 ;  /* 0x0000004a00337202 */ /* 0x000fe20000000f00 */
[----:B------:R-:W-:Y:S01]  /*5cb0*/  IMAD R12, R46, R12, RZ ;  /* 0x0000000c2e0c7224 */ /* 0x000fe200078e02ff */
[----:B------:R-:W-:Y:S01]  /*5cc0*/  SHF.L.U32 R75, R54, 0x8, RZ ;  /* 0x00000008364b7819 */ /* 0x000fe200000006ff */
[-C--:B------:R-:W-:Y:S01]  /*5cd0*/  IMAD R11, R53, R48.reuse, R11 ;  /* 0x00000030350b7224 */ /* 0x080fe200078e020b */
[----:B------:R-:W-:Y:S01]  /*5ce0*/  SHF.R.S32.HI R54, RZ, 0x18, R54 ;  /* 0x00000018ff367819 */ /* 0x000fe20000011436 */
[C---:B------:R-:W-:Y:S01]  /*5cf0*/  IMAD R13, R46.reuse, R13, RZ ;  /* 0x0000000d2e0d7224 */ /* 0x040fe200078e02ff */
[----:B------:R-:W-:Y:S01]  /*5d00*/  SHF.R.S32.HI R53, RZ, 0x18, R72 ;  /* 0x00000018ff357819 */ /* 0x000fe20000011448 */
[----:B------:R-:W-:Y:S01]  /*5d10*/  IMAD R12, R49, R48, R12 ;  /* 0x00000030310c7224 */ /* 0x000fe200078e020c */
[----:B------:R-:W-:Y:S01]  /*5d20*/  SHF.R.S32.HI R49, RZ, 0x18, R75 ;  /* 0x00000018ff317819 */ /* 0x000fe2000001144b */
[C---:B------:R-:W-:Y:S01]  /*5d30*/  IMAD R14, R46.reuse, R14, RZ ;  /* 0x0000000e2e0e7224 */ /* 0x040fe200078e02ff */
[----:B------:R-:W-:Y:S01]  /*5d40*/  I2IP.S8.S32.SAT R93, R11, R10, RZ ;  /* 0x0000000a0b5d7239 */ /* 0x000fe200000014ff */
[----:B------:R-:W-:Y:S01]  /*5d50*/  IMAD R15, R46, R15, RZ ;  /* 0x0000000f2e0f7224 */ /* 0x000fe200078e02ff */
[----:B------:R-:W-:Y:S01]  /*5d60*/  SHF.L.U32 R61, R59, 0x10, RZ ;  /* 0x000000103b3d7819 */ /* 0x000fe200000006ff */
[----:B------:R-:W-:Y:S01]  /*5d70*/  IMAD R13, R50, R48, R13 ;  /* 0x00000030320d7224 */ /* 0x000fe200078e020d */
[----:B------:R-:W-:Y:S01]  /*5d80*/  I2IP.S8.S32.SAT R93, R9, R8, R93 ;  /* 0x00000008095d7239 */ /* 0x000fe2000000145d */
[C---:B------:R-:W-:Y:S01]  /*5d90*/  IMAD R16, R46.reuse, R16, RZ ;  /* 0x000000102e107224 */ /* 0x040fe200078e02ff */
[----:B------:R-:W-:Y:S01]  /*5da0*/  SHF.R.S32.HI R50, RZ, 0x18, R73 ;  /* 0x00000018ff327819 */ /* 0x000fe20000011449 */
[-C--:B------:R-:W-:Y:S01]  /*5db0*/  IMAD R14, R49, R48.reuse, R14 ;  /* 0x00000030310e7224 */ /* 0x080fe200078e020e */
[----:B------:R-:W-:Y:S01]  /*5dc0*/  SHF.R.S32.HI R59, RZ, 0x18, R59 ;  /* 0x00000018ff3b7819 */ /* 0x000fe2000001143b */
[----:B------:R-:W-:Y:S01]  /*5dd0*/  IMAD R17, R46, R17, RZ ;  /* 0x000000112e117224 */ /* 0x000fe200078e02ff */
[----:B------:R-:W-:Y:S01]  /*5de0*/  SHF.L.U32 R69, R56, 0x8, RZ ;  /* 0x0000000838457819 */ /* 0x000fe200000006ff */
[----:B------:R-:W-:Y:S01]  /*5df0*/  IMAD R15, R54, R48, R15 ;  /* 0x00000030360f7224 */ /* 0x000fe200078e020f */
[----:B------:R-:W-:Y:S01]  /*5e00*/  SHF.R.S32.HI R56, RZ, 0x18, R56 ;  /* 0x00000018ff387819 */ /* 0x000fe20000011438 */
[----:B------:R-:W-:Y:S01]  /*5e10*/  IMAD R18, R46, R18, RZ ;  /* 0x000000122e127224 */ /* 0x000fe200078e02ff */
[----:B------:R-:W-:Y:S01]  /*5e20*/  SHF.L.U32 R63, R58, 0x8, RZ ;  /* 0x000000083a3f7819 */ /* 0x000fe200000006ff */
[----:B------:R-:W-:Y:S01]  /*5e30*/  IMAD R16, R51, R48, R16 ;  /* 0x0000003033107224 */ /* 0x000fe200078e0210 */
[----:B------:R-:W-:Y:S01]  /*5e40*/  I2IP.S8.S32.SAT R94, R15, R14, RZ ;  /* 0x0000000e0f5e7239 */ /* 0x000fe200000014ff */
[----:B------:R-:W-:Y:S01]  /*5e50*/  IMAD R19, R46, R19, RZ ;  /* 0x000000132e137224 */ /* 0x000fe200078e02ff */
[----:B------:R-:W-:Y:S01]  /*5e60*/  SHF.R.S32.HI R51, RZ, 0x18, R70 ;  /* 0x00000018ff337819 */ /* 0x000fe20000011446 */
[----:B------:R-:W-:Y:S01]  /*5e70*/  IMAD R17, R50, R48, R17 ;  /* 0x0000003032117224 */ /* 0x000fe200078e0211 */
[----:B------:R-:W-:Y:S01]  /*5e80*/  I2IP.S8.S32.SAT R94, R13, R12, R94 ;  /* 0x0000000c0d5e7239 */ /* 0x000fe2000000145e */
[C---:B------:R-:W-:Y:S01]  /*5e90*/  IMAD R0, R46.reuse, R20, RZ ;  /* 0x000000142e007224 */ /* 0x040fe200078e02ff */
[----:B------:R-:W-:Y:S01]  /*5ea0*/  SHF.R.S32.HI R50, RZ, 0x18, R69 ;  /* 0x00000018ff327819 */ /* 0x000fe20000011445 */
[-C--:B------:R-:W-:Y:S01]  /*5eb0*/  IMAD R18, R53, R48.reuse, R18 ;  /* 0x0000003035127224 */ /* 0x080fe200078e0212 */
[----:B------:R-:W-:Y:S01]  /*5ec0*/  SHF.R.S32.HI R58, RZ, 0x18, R58 ;  /* 0x00000018ff3a7819 */ /* 0x000fe2000001143a */
[----:B------:R-:W-:Y:S01]  /*5ed0*/  IMAD.MOV.U32 R49, RZ, RZ, R71 ;  /* 0x000000ffff317224 */ /* 0x000fe200078e0047 */
[----:B------:R-:W-:Y:S01]  /*5ee0*/  SHF.R.S32.HI R53, RZ, 0x18, R60 ;  /* 0x00000018ff357819 */ /* 0x000fe2000001143c */
[C---:B------:R-:W-:Y:S02]  /*5ef0*/  IMAD R2, R46.reuse, R21, RZ ;  /* 0x000000152e027224 */ /* 0x040fe400078e02ff */
[----:B------:R-:W-:Y:S02]  /*5f00*/  IMAD R19, R55, R48, R19 ;  /* 0x0000003037137224 */ /* 0x000fe400078e0213 */
[C---:B------:R-:W-:Y:S02]  /*5f10*/  IMAD R3, R46.reuse, R22, RZ ;  /* 0x000000162e037224 */ /* 0x040fe400078e02ff */
[----:B------:R-:W-:Y:S01]  /*5f20*/  IMAD R0, R49, R48, R0 ;  /* 0x0000003031007224 */ /* 0x000fe200078e0200 */
[----:B------:R-:W-:Y:S01]  /*5f30*/  I2IP.S8.S32.SAT R95, R19, R18, RZ ;  /* 0x00000012135f7239 */ /* 0x000fe200000014ff */
[C---:B------:R-:W-:Y:S01]  /*5f40*/  IMAD R23, R46.reuse, R23, RZ ;  /* 0x000000172e177224 */ /* 0x040fe200078e02ff */
[----:B------:R-:W-:Y:S01]  /*5f50*/  MOV R49, R68 ;  /* 0x0000004400317202 */ /* 0x000fe20000000f00 */
[----:B------:R-:W-:Y:S01]  /*5f60*/  IMAD R2, R51, R48, R2 ;  /* 0x0000003033027224 */ /* 0x000fe200078e0202 */
[----:B------:R-:W-:Y:S01]  /*5f70*/  I2IP.S8.S32.SAT R95, R17, R16, R95 ;  /* 0x00000010115f7239 */ /* 0x000fe2000000145f */
[----:B------:R-:W-:Y:S01]  /*5f80*/  IMAD R20, R46, R24, RZ ;  /* 0x000000182e147224 */ /* 0x000fe200078e02ff */
[----:B------:R-:W-:Y:S01]  /*5f90*/  SHF.R.S32.HI R51, RZ, 0x18, R66 ;  /* 0x00000018ff337819 */ /* 0x000fe20000011442 */
[-C--:B------:R-:W-:Y:S01]  /*5fa0*/  IMAD R3, R50, R48.reuse, R3 ;  /* 0x0000003032037224 */ /* 0x080fe200078e0203 */
[----:B------:R-:W-:Y:S01]  /*5fb0*/  SHF.R.S32.HI R50, RZ, 0x18, R67 ;  /* 0x00000018ff327819 */ /* 0x000fe20000011443 */
[----:B------:R-:W-:Y:S01]  /*5fc0*/  IMAD R21, R46, R25, RZ ;  /* 0x000000192e157224 */ /* 0x000fe200078e02ff */
[----:B------:R1:W-:Y:S01]  /*5fd0*/  STS.128 [R105+UR43+0x1200], R92 ;  /* 0x0012005c69007988 */ /* 0x0003e20008000c2b */
[----:B------:R-:W-:Y:S02]  /*5fe0*/  IMAD R23, R56, R48, R23 ;  /* 0x0000003038177224 */ /* 0x000fe400078e0217 */
[C---:B------:R-:W-:Y:S02]  /*5ff0*/  IMAD R22, R46.reuse, R26, RZ ;  /* 0x0000001a2e167224 */ /* 0x040fe400078e02ff */
[-C--:B------:R-:W-:Y:S01]  /*6000*/  IMAD R20, R49, R48.reuse, R20 ;  /* 0x0000003031147224 */ /* 0x080fe200078e0214 */
[----:B------:R-:W-:Y:S01]  /*6010*/  I2IP.S8.S32.SAT R115, R23, R3, RZ ;  /* 0x0000000317737239 */ /* 0x000fe200000014ff */
[----:B------:R-:W-:Y:S01]  /*6020*/  IMAD R27, R46, R27, RZ ;  /* 0x0000001b2e1b7224 */ /* 0x000fe200078e02ff */
[----:B------:R-:W-:Y:S01]  /*6030*/  MOV R49, R65 ;  /* 0x0000004100317202 */ /* 0x000fe20000000f00 */
[----:B------:R-:W-:Y:S01]  /*6040*/  IMAD R21, R50, R48, R21 ;  /* 0x0000003032157224 */ /* 0x000fe200078e0215 */
[----:B------:R-:W-:Y:S01]  /*6050*/  I2IP.S8.S32.SAT R116, R2, R0, R115 ;  /* 0x0000000002747239 */ /* 0x000fe20000001473 */
[C---:B------:R-:W-:Y:S01]  /*6060*/  IMAD R24, R46.reuse, R28, RZ ;  /* 0x0000001c2e187224 */ /* 0x040fe200078e02ff */
[----:B------:R-:W-:Y:S01]  /*6070*/  SHF.R.S32.HI R50, RZ, 0x18, R64 ;  /* 0x00000018ff327819 */ /* 0x000fe20000011440 */
[----:B------:R-:W-:Y:S01]  /*6080*/  IMAD R22, R51, R48, R22 ;  /* 0x0000003033167224 */ /* 0x000fe200078e0216 */
[----:B------:R-:W-:Y:S01]  /*6090*/  MOV R51, R62 ;  /* 0x0000003e00337202 */ /* 0x000fe20000000f00 */
[-C--:B------:R-:W-:Y:S02]  /*60a0*/  IMAD R27, R57, R48.reuse, R27 ;  /* 0x00000030391b7224 */ /* 0x080fe400078e021b */
[C---:B------:R-:W-:Y:S02]  /*60b0*/  IMAD R25, R46.reuse, R29, RZ ;  /* 0x0000001d2e197224 */ /* 0x040fe400078e02ff */
[----:B------:R-:W-:Y:S01]  /*60c0*/  IMAD R24, R49, R48, R24 ;  /* 0x0000003031187224 */ /* 0x000fe200078e0218 */
[----:B------:R-:W-:Y:S01]  /*60d0*/  SHF.R.S32.HI R49, RZ, 0x18, R63 ;  /* 0x00000018ff317819 */ /* 0x000fe2000001143f */
[C---:B------:R-:W-:Y:S01]  /*60e0*/  IMAD R26, R46.reuse, R30, RZ ;  /* 0x0000001e2e1a7224 */ /* 0x040fe200078e02ff */
[----:B------:R-:W-:Y:S01]  /*60f0*/  I2IP.S8.S32.SAT R117, R27, R22, RZ ;  /* 0x000000161b757239 */ /* 0x000fe200000014ff */
[----:B------:R-:W-:Y:S02]  /*6100*/  IMAD R31, R46, R31, RZ ;  /* 0x0000001f2e1f7224 */ /* 0x000fe400078e02ff */
[----:B------:R-:W-:Y:S01]  /*6110*/  IMAD R25, R50, R48, R25 ;  /* 0x0000003032197224 */ /* 0x000fe200078e0219 */
[----:B------:R-:W-:Y:S01]  /*6120*/  SHF.R.S32.HI R50, RZ, 0x18, R61 ;  /* 0x00000018ff327819 */ /* 0x000fe2000001143d */
[C---:B------:R-:W-:Y:S01]  /*6130*/  IMAD R28, R46.reuse, R32, RZ ;  /* 0x000000202e1c7224 */ /* 0x040fe200078e02ff */
[----:B------:R-:W-:Y:S01]  /*6140*/  I2IP.S8.S32.SAT R117, R21, R20, R117 ;  /* 0x0000001415757239 */ /* 0x000fe20000001475 */
[-C--:B------:R-:W-:Y:S02]  /*6150*/  IMAD R26, R49, R48.reuse, R26 ;  /* 0x00000030311a7224 */ /* 0x080fe400078e021a */
[----:B------:R-:W-:Y:S02]  /*6160*/  IMAD R29, R46, R33, RZ ;  /* 0x000000212e1d7224 */ /* 0x000fe400078e02ff */
[-C--:B------:R-:W-:Y:S02]  /*6170*/  IMAD R31, R58, R48.reuse, R31 ;  /* 0x000000303a1f7224 */ /* 0x080fe400078e021f */
[----:B------:R-:W-:Y:S02]  /*6180*/  IMAD R28, R51, R48, R28 ;  /* 0x00000030331c7224 */ /* 0x000fe400078e021c */
[----:B------:R-:W-:Y:S01]  /*6190*/  IMAD R30, R46, R34, RZ ;  /* 0x000000222e1e7224 */ /* 0x000fe200078e02ff */
[----:B------:R-:W-:Y:S01]  /*61a0*/  I2IP.S8.S32.SAT R114, R31, R26, RZ ;  /* 0x0000001a1f727239 */ /* 0x000fe200000014ff */
[----:B------:R-:W-:Y:S02]  /*61b0*/  IMAD R29, R50, R48, R29 ;  /* 0x00000030321d7224 */ /* 0x000fe400078e021d */
[----:B------:R-:W-:Y:S01]  /*61c0*/  IMAD R35, R46, R35, RZ ;  /* 0x000000232e237224 */ /* 0x000fe200078e02ff */
[----:B------:R-:W-:Y:S01]  /*61d0*/  I2IP.S8.S32.SAT R118, R25, R24, R114 ;  /* 0x0000001819767239 */ /* 0x000fe20000001472 */
[-C--:B------:R-:W-:Y:S01]  /*61e0*/  IMAD R30, R53, R48.reuse, R30 ;  /* 0x00000030351e7224 */ /* 0x080fe200078e021e */
[----:B------:R-:W-:Y:S01]  /*61f0*/  IADD3 R114, PT, PT, R44, 0x1, RZ ;  /* 0x000000012c727810 */ /* 0x000fe20007ffe0ff */
[----:B------:R-:W-:Y:S05]  /*6200*/  IMAD R35, R59, R48, R35 ;  /* 0x000000303b237224 */ /* 0x000fea00078e0223 */
[----:B------:R-:W-:Y:S04]  /*6210*/  I2IP.S8.S32.SAT R120, R35, R30, RZ ;  /* 0x0000001e23787239 */ /* 0x000fe800000014ff */
[----:B------:R-:W-:Y:S05]  /*6220*/  I2IP.S8.S32.SAT R119, R29, R28, R120 ;  /* 0x0000001c1d777239 */ /* 0x000fea0000001478 */
[----:B------:R1:W-:Y:S01]  /*6230*/  STS.128 [R104+0x1200], R116 ;  /* 0x0012007468007388 */ /* 0x0003e20000000c00 */
[----:B------:R-:W-:Y:S01]  /*6240*/  @!PT LDS RZ, [RZ] ;  /* 0x00000000fffff984 */ /* 0x000fe20000000800 */
[----:B------:R-:W-:Y:S01]  /*6250*/  @!PT LDS RZ, [RZ] ;  /* 0x00000000fffff984 */ /* 0x000fe20000000800 */
[----:B------:R-:W-:Y:S01]  /*6260*/  @!PT LDS RZ, [RZ] ;  /* 0x00000000fffff984 */ /* 0x000fe20000000800 */
[----:B------:R-:W-:Y:S01]  /*6270*/  @!PT LDS RZ, [RZ] ;  /* 0x00000000fffff984 */ /* 0x000fe20000000800 */
[----:B------:R3:W-:Y:S07]  /*6280*/  MEMBAR.ALL.CTA ;  /* 0x0000000000007992 */ /* 0x0007ee0000008000 */
[----:B---3--:R-:W3:Y:S02]  /*6290*/  FENCE.VIEW.ASYNC.S ;  /* 0x00000000000073c6 */ /* 0x008ee40000000000 */
[----:B---3--:R-:W-:Y:S06]  /*62a0*/  BAR.SYNC.DEFER_BLOCKING 0x1, 0x80 ;  /* 0x0042000000007b1d */ /* 0x008fec0000010000 */
[----:B------:R-:W-:Y:S05]  /*62b0*/  @P0 BRA `(.L_x_94) ;  /* 0x0000000000340947 */ /* 0x000fea0003800000 */
[----:B------:R-:W-:Y:S01]  /*62c0*/  UIADD3 UR12, UPT, UPT, UR43, 0x1200, URZ ;  /* 0x000012002b0c7890 */ /* 0x000fe2000fffe0ff */
[----:B------:R-:W-:Y:S01]  /*62d0*/  R2UR UR9, R97 ;  /* 0x00000000610972ca */ /* 0x000fe200000e0000 */
[----:B------:R-:W-:Y:S01]  /*62e0*/  UIADD3 UR10, UP0, UPT, UR46, 0x680, URZ ;  /* 0x000006802e0a7890 */ /* 0x000fe2000ff1e0ff */
[----:B------:R-:W-:Y:S01]  /*62f0*/  R2UR UR8, R99 ;  /* 0x00000000630872ca */ /* 0x000fe200000e0000 */
[----:B------:R-:W-:Y:S02]  /*6300*/  UMOV UR7, UR36 ;  /* 0x0000002400077c82 */ /* 0x000fe40008000000 */
[----:B------:R-:W-:Y:S01]  /*6310*/  IMAD.U32 R111, RZ, RZ, UR12 ;  /* 0x0000000cff6f7e24 */ /* 0x000fe2000f8e00ff */
[----:B------:R-:W-:Y:S04]  /*6320*/  UIADD3.X UR11, UPT, UPT, URZ, UR47, URZ, UP0, !UPT ;  /* 0x0000002fff0b7290 */ /* 0x000fe800087fe4ff */
[----:B------:R-:W-:Y:S03]  /*6330*/  R2UR UR4, R111 ;  /* 0x000000006f0472ca */ /* 0x000fe600000e0000 */
[----:B------:R-:W-:Y:S02]  /*6340*/  USHF.L.U32 UR5, UR9, 0x5, URZ ;  /* 0x0000000509057899 */ /* 0x000fe400080006ff */
[----:B------:R-:W-:Y:S09]  /*6350*/  USHF.L.U32 UR6, UR8, 0x7, URZ ;  /* 0x0000000708067899 */ /* 0x000ff200080006ff */
[----:B------:R3:W-:Y:S01]  /*6360*/  UTMASTG.3D [UR4], [UR10] ;  /* 0x000000040a0073b5 */ /* 0x0007e20008010000 */
[----:B------:R0:W-:Y:S01]  /*6370*/  UTMACMDFLUSH ;  /* 0x00000000000079b7 */ /* 0x0001e20000000000 */
[----:B---3--:R-:W-:Y:S04]  /*6380*/  DEPBAR.LE SB0, 0x0 ;  /* 0x000080000000791a */ /* 0x008fe80000000000 */
.L_x_94:
[----:B------:R-:W-:Y:S05]  /*6390*/  BSYNC.RECONVERGENT B0 ;  /* 0x0000000000007941 */ /* 0x000fea0003800200 */
.L_x_93:
[----:B------:R-:W-:Y:S01]  /*63a0*/  BAR.SYNC.DEFER_BLOCKING 0x1, 0x80 ;  /* 0x0042000000007b1d */ /* 0x000fe20000010000 */
[----:B------:R-:W-:Y:S01]  /*63b0*/  ISETP.NE.AND P2, PT, R112, RZ, PT ;  /* 0x000000ff7000720c */ /* 0x000fe20003f45270 */
[----:B------:R-:W-:Y:S01]  /*63c0*/  IMAD.IADD R97, R43, 0x1, R81 ;  /* 0x000000012b617824 */ /* 0x000fe200078e0251 */
[----:B------:R-:W-:Y:S01]  /*63d0*/  ISETP.NE.AND P0, PT, R113, 0x2, PT ;  /* 0x000000027100780c */ /* 0x000fe20003f05270 */
[----:B------:R-:W-:Y:S01]  /*63e0*/  IMAD.IADD R99, R45, 0x1, R96 ;  /* 0x000000012d637824 */ /* 0x000fe200078e0260 */
[----:B------:R-:W-:Y:S02]  /*63f0*/  ISETP.NE.AND P1, PT, R114, 0x4, PT ;  /* 0x000000047200780c */ /* 0x000fe40003f25270 */
[----:B------:R-:W-:Y:S02]  /*6400*/  SEL R0, RZ, 0x1, P0 ;  /* 0x00000001ff007807 */ /* 0x000fe40000000000 */
[----:B------:R-:W-:Y:S02]  /*6410*/  SEL R3, RZ, 0x1, P1 ;  /* 0x00000001ff037807 */ /* 0x000fe40000800000 */
[----:B------:R-:W-:Y:S02]  /*6420*/  LOP3.LUT R109, R109, R0, RZ, 0x3c, !PT ;  /* 0x000000006d6d7212 */ /* 0x000fe400078e3cff */
[----:B------:R-:W-:Y:S02]  /*6430*/  LOP3.LUT R110, R110, R3, RZ, 0x3c, !PT ;  /* 0x000000036e6e7212 */ /* 0x000fe400078e3cff */
[----:B------:R-:W-:Y:S02]  /*6440*/  @P2 R2UR UR36, R107 ;  /* 0x000000006b2422ca */ /* 0x000fe400000e0000 */
[----:B------:R-:W-:Y:S02]  /*6450*/  SEL R113, R113, RZ, P0 ;  /* 0x000000ff71717207 */ /* 0x000fe40000000000 */
[----:B------:R-:W-:Y:S01]  /*6460*/  SEL R44, R114, RZ, P1 ;  /* 0x000000ff722c7207 */ /* 0x000fe20000800000 */
[----:B------:R-:W-:Y:S10]  /*6470*/  @P2 BRA `(.L_x_95) ;  /* 0xffffffe400802947 */ /* 0x000ff4000383ffff */
[----:B------:R-:W-:Y:S05]  /*6480*/  EXIT ;  /* 0x000000000000794d */ /* 0x000fea0003800000 */
.L_x_19:
[----:B--2---:R2:W1:Y:S02]  /*6490*/  SYNCS.PHASECHK.TRANS64.TRYWAIT P0, [R3+URZ+0xe0], R2 ;  /* 0x0000e002030075a7 */ /* 0x00446400080011ff */
[----:B-1----:R-:W-:Y:S05]  /*64a0*/  @!P0 NANOSLEEP.SYNCS 0x989680 ;  /* 0x009896800000895d */ /* 0x002fea0003900000 */
[----:B------:R-:W1:Y:S02]  /*64b0*/  @!P0 SYNCS.PHASECHK.TRANS64 P0, [R3+URZ+0xe0], R2 ;  /* 0x0000e002030085a7 */ /* 0x000e6400080010ff */
[----:B-1----:R-:W-:Y:S05]  /*64c0*/  @!P0 BRA `(.L_x_19) ;  /* 0xfffffffc00f08947 */ /* 0x002fea000383ffff */
[----:B------:R-:W-:Y:S05]  /*64d0*/  BRA `(.L_x_96) ;  /* 0xffffffb000307947 */ /* 0x000fea000383ffff */
.L_x_22:
[----:B-1----:R-:W-:-:S07]  /*64e0*/  MOV R2, UR33 ;  /* 0x0000002100027c02 */ /* 0x002fce0008000f00 */
.L_x_97:
[----:B-1----:R1:W2:Y:S02]  /*64f0*/  SYNCS.PHASECHK.TRANS64.TRYWAIT P0, [R2+URZ+0x28], R5 ;  /* 0x00002805020075a7 */ /* 0x0022a400080011ff */
[----:B--2---:R-:W-:Y:S05]  /*6500*/  @!P0 NANOSLEEP.SYNCS 0x989680 ;  /* 0x009896800000895d */ /* 0x004fea0003900000 */
[----:B------:R-:W2:Y:S02]  /*6510*/  @!P0 SYNCS.PHASECHK.TRANS64 P0, [R2+URZ+0x28], R5 ;  /* 0x00002805020085a7 */ /* 0x000ea400080010ff */
[----:B--2---:R-:W-:Y:S05]  /*6520*/  @!P0 BRA `(.L_x_97) ;  /* 0xfffffffc00f08947 */ /* 0x004fea000383ffff */
[----:B------:R-:W-:Y:S05]  /*6530*/  BRA `(.L_x_21) ;  /* 0xffffffb000807947 */ /* 0x000fea000383ffff */
.L_x_28:
[----:B-1----:R-:W-:-:S07]  /*6540*/  MOV R2, UR33 ;  /* 0x0000002100027c02 */ /* 0x002fce0008000f00 */
.L_x_98:
[----:B-1----:R1:W2:Y:S02]  /*6550*/  SYNCS.PHASECHK.TRANS64.TRYWAIT P0, [R2+URZ+0x28], R5 ;  /* 0x00002805020075a7 */ /* 0x0022a400080011ff */
[----:B--2---:R-:W-:Y:S05]  /*6560*/  @!P0 NANOSLEEP.SYNCS 0x989680 ;  /* 0x009896800000895d */ /* 0x004fea0003900000 */
[----:B------:R-:W2:Y:S02]  /*6570*/  @!P0 SYNCS.PHASECHK.TRANS64 P0, [R2+URZ+0x28], R5 ;  /* 0x00002805020085a7 */ /* 0x000ea400080010ff */
[----:B--2---:R-:W-:Y:S05]  /*6580*/  @!P0 BRA `(.L_x_98) ;  /* 0xfffffffc00f08947 */ /* 0x004fea000383ffff */
[----:B------:R-:W-:Y:S05]  /*6590*/  BRA `(.L_x_27) ;  /* 0xffffffb400587947 */ /* 0x000fea000383ffff */
.L_x_32:
[----:B-1----:R1:W2:Y:S02]  /*65a0*/  SYNCS.PHASECHK.TRANS64.TRYWAIT P0, [R2+URZ+0x70], R3 ;  /* 0x00007003020075a7 */ /* 0x0022a400080011ff */
[----:B--2---:R-:W-:Y:S05]  /*65b0*/  @!P0 NANOSLEEP.SYNCS 0x989680 ;  /* 0x009896800000895d */ /* 0x004fea0003900000 */
[----:B------:R-:W2:Y:S02]  /*65c0*/  @!P0 SYNCS.PHASECHK.TRANS64 P0, [R2+URZ+0x70], R3 ;  /* 0x00007003020085a7 */ /* 0x000ea400080010ff */
[----:B--2---:R-:W-:Y:S05]  /*65d0*/  @!P0 BRA `(.L_x_32) ;  /* 0xfffffffc00f08947 */ /* 0x004fea000383ffff */
[----:B------:R-:W-:Y:S05]  /*65e0*/  BRA `(.L_x_99) ;  /* 0xffffffb800107947 */ /* 0x000fea000383ffff */
.L_x_36:
[----:B----4-:R-:W-:-:S07]  /*65f0*/  MOV R0, UR5 ;  /* 0x0000000500007c02 */ /* 0x010fce0008000f00 */
.L_x_100:
[----:B-1----:R1:W2:Y:S02]  /*6600*/  SYNCS.PHASECHK.TRANS64.TRYWAIT P0, [R0+URZ], R3 ;  /* 0x00000003000075a7 */ /* 0x0022a400080011ff */
[----:B--2---:R-:W-:Y:S05]  /*6610*/  @!P0 NANOSLEEP.SYNCS 0x989680 ;  /* 0x009896800000895d */ /* 0x004fea0003900000 */
[----:B------:R-:W2:Y:S02]  /*6620*/  @!P0 SYNCS.PHASECHK.TRANS64 P0, [R0+URZ], R3 ;  /* 0x00000003000085a7 */ /* 0x000ea400080010ff */
[----:B--2---:R-:W-:Y:S05]  /*6630*/  @!P0 BRA `(.L_x_100) ;  /* 0xfffffffc00f08947 */ /* 0x004fea000383ffff */
[----:B------:R-:W-:Y:S05]  /*6640*/  BRA `(.L_x_101) ;  /* 0xffffffbc00807947 */ /* 0x000fea000383ffff */
.L_x_37:
[----:B----4-:R-:W-:-:S07]  /*6650*/  MOV R0, UR5 ;  /* 0x0000000500007c02 */ /* 0x010fce0008000f00 */
.L_x_102:
[----:B-1----:R1:W2:Y:S02]  /*6660*/  SYNCS.PHASECHK.TRANS64.TRYWAIT P0, [R0+URZ], R3 ;  /* 0x00000003000075a7 */ /* 0x0022a400080011ff */
[----:B--2---:R-:W-:Y:S05]  /*6670*/  @!P0 NANOSLEEP.SYNCS 0x989680 ;  /* 0x009896800000895d */ /* 0x004fea0003900000 */
[----:B------:R-:W2:Y:S02]  /*6680*/  @!P0 SYNCS.PHASECHK.TRANS64 P0, [R0+URZ], R3 ;  /* 0x00000003000085a7 */ /* 0x000ea400080010ff */
[----:B--2---:R-:W-:Y:S05]  /*6690*/  @!P0 BRA `(.L_x_102) ;  /* 0xfffffffc00f08947 */ /* 0x004fea000383ffff */
[----:B------:R-:W-:Y:S05]  /*66a0*/  BRA `(.L_x_103) ;  /* 0xffffffbc008c7947 */ /* 0x000fea000383ffff */
.L_x_38:
[----:B----4-:R-:W-:-:S07]  /*66b0*/  MOV R0, UR5 ;  /* 0x0000000500007c02 */ /* 0x010fce0008000f00 */
.L_x_104:
[----:B-1----:R1:W2:Y:S02]  /*66c0*/  SYNCS.PHASECHK.TRANS64.TRYWAIT P0, [R0+URZ], R3 ;  /* 0x00000003000075a7 */ /* 0x0022a400080011ff */
[----:B--2---:R-:W-:Y:S05]  /*66d0*/  @!P0 NANOSLEEP.SYNCS 0x989680 ;  /* 0x009896800000895d */ /* 0x004fea0003900000 */
[----:B------:R-:W2:Y:S02]  /*66e0*/  @!P0 SYNCS.PHASECHK.TRANS64 P0, [R0+URZ], R3 ;  /* 0x00000003000085a7 */ /* 0x000ea400080010ff */
[----:B--2---:R-:W-:Y:S05]  /*66f0*/  @!P0 BRA `(.L_x_104) ;  /* 0xfffffffc00f08947 */ /* 0x004fea000383ffff */
[----:B------:R-:W-:Y:S05]  /*6700*/  BRA `(.L_x_105) ;  /* 0xffffffbc00987947 */ /* 0x000fea000383ffff */
.L_x_39:
[----:B----4-:R-:W-:-:S07]  /*6710*/  MOV R0, UR5 ;  /* 0x0000000500007c02 */ /* 0x010fce0008000f00 */
.L_x_106:
[----:B-1----:R1:W2:Y:S02]  /*6720*/  SYNCS.PHASECHK.TRANS64.TRYWAIT P0, [R0+URZ], R3 ;  /* 0x00000003000075a7 */ /* 0x0022a400080011ff */
[----:B--2---:R-:W-:Y:S05]  /*6730*/  @!P0 NANOSLEEP.SYNCS 0x989680 ;  /* 0x009896800000895d */ /* 0x004fea0003900000 */
[----:B------:R-:W2:Y:S02]  /*6740*/  @!P0 SYNCS.PHASECHK.TRANS64 P0, [R0+URZ], R3 ;  /* 0x00000003000085a7 */ /* 0x000ea400080010ff */
[----:B--2---:R-:W-:Y:S05]  /*6750*/  @!P0 BRA `(.L_x_106) ;  /* 0xfffffffc00f08947 */ /* 0x004fea000383ffff */
[----:B------:R-:W-:Y:S05]  /*6760*/  BRA `(.L_x_107) ;  /* 0xffffffbc00a47947 */ /* 0x000fea000383ffff */
.L_x_42:
[----:B-1----:R1:W2:Y:S02]  /*6770*/  SYNCS.PHASECHK.TRANS64.TRYWAIT P0, [R0+URZ+0xd0], R5 ;  /* 0x0000d005000075a7 */ /* 0x0022a400080011ff */
[----:B--2---:R-:W-:Y:S05]  /*6780*/  @!P0 NANOSLEEP.SYNCS 0x989680 ;  /* 0x009896800000895d */ /* 0x004fea0003900000 */
[----:B------:R-:W2:Y:S02]  /*6790*/  @!P0 SYNCS.PHASECHK.TRANS64 P0, [R0+URZ+0xd0], R5 ;  /* 0x0000d005000085a7 */ /* 0x000ea400080010ff */
[----:B--2---:R-:W-:Y:S05]  /*67a0*/  @!P0 BRA `(.L_x_42) ;  /* 0xfffffffc00f08947 */ /* 0x004fea000383ffff */
[----:B------:R-:W-:Y:S05]  /*67b0*/  BRA `(.L_x_108) ;  /* 0xffffffc000007947 */ /* 0x000fea000383ffff */
.L_x_43:
[----:B------:R-:W-:-:S07]  /*67c0*/  MOV R0, UR5 ;  /* 0x0000000500007c02 */ /* 0x000fce0008000f00 */
.L_x_109:
[----:B-1----:R1:W2:Y:S02]  /*67d0*/  SYNCS.PHASECHK.TRANS64.TRYWAIT P0, [R0+URZ+0x80], R5 ;  /* 0x00008005000075a7 */ /* 0x0022a400080011ff */
[----:B--2---:R-:W-:Y:S05]  /*67e0*/  @!P0 NANOSLEEP.SYNCS 0x989680 ;  /* 0x009896800000895d */ /* 0x004fea0003900000 */
[----:B------:R-:W2:Y:S02]  /*67f0*/  @!P0 SYNCS.PHASECHK.TRANS64 P0, [R0+URZ+0x80], R5 ;  /* 0x00008005000085a7 */ /* 0x000ea400080010ff */
[----:B--2---:R-:W-:Y:S05]  /*6800*/  @!P0 BRA `(.L_x_109) ;  /* 0xfffffffc00f08947 */ /* 0x004fea000383ffff */
[----:B------:R-:W-:Y:S05]  /*6810*/  BRA `(.L_x_110) ;  /* 0xffffffc000107947 */ /* 0x000fea000383ffff */
.L_x_44:
[----:B-1----:R1:W2:Y:S02]  /*6820*/  SYNCS.PHASECHK.TRANS64.TRYWAIT P1, [R0+URZ+0x70], R5 ;  /* 0x00007005000075a7 */ /* 0x0022a400080211ff */
[----:B--2---:R-:W-:Y:S05]  /*6830*/  @!P1 NANOSLEEP.SYNCS 0x989680 ;  /* 0x009896800000995d */ /* 0x004fea0003900000 */
[----:B------:R-:W2:Y:S02]  /*6840*/  @!P1 SYNCS.PHASECHK.TRANS64 P1, [R0+URZ+0x70], R5 ;  /* 0x00007005000095a7 */ /* 0x000ea400080210ff */
[----:B--2---:R-:W-:Y:S05]  /*6850*/  @!P1 BRA `(.L_x_44) ;  /* 0xfffffffc00f09947 */ /* 0x004fea000383ffff */
[----:B------:R-:W-:Y:S05]  /*6860*/  BRA `(.L_x_111) ;  /* 0xffffffc000407947 */ /* 0x000fea000383ffff */
.L_x_47:
[----:B------:R-:W-:-:S07]  /*6870*/  MOV R0, UR5 ;  /* 0x0000000500007c02 */ /* 0x000fce0008000f00 */
.L_x_112:
[----:B-1----:R1:W2:Y:S02]  /*6880*/  SYNCS.PHASECHK.TRANS64.TRYWAIT P0, [R0+URZ+0x80], R3 ;  /* 0x00008003000075a7 */ /* 0x0022a400080011ff */
[----:B--2---:R-:W-:Y:S05]  /*6890*/  @!P0 NANOSLEEP.SYNCS 0x989680 ;  /* 0x009896800000895d */ /* 0x004fea0003900000 */
[----:B------:R-:W2:Y:S02]  /*68a0*/  @!P0 SYNCS.PHASECHK.TRANS64 P0, [R0+URZ+0x80], R3 ;  /* 0x00008003000085a7 */ /* 0x000ea400080010ff */
[----:B--2---:R-:W-:Y:S05]  /*68b0*/  @!P0 BRA `(.L_x_112) ;  /* 0xfffffffc00f08947 */ /* 0x004fea000383ffff */
[----:B------:R-:W-:Y:S05]  /*68c0*/  BRA `(.L_x_46) ;  /* 0xffffffc000947947 */ /* 0x000fea000383ffff */
.L_x_54:
[----:B-1----:R1:W2:Y:S02]  /*68d0*/  SYNCS.PHASECHK.TRANS64.TRYWAIT P1, [R0+URZ+0x70], R5 ;  /* 0x00007005000075a7 */ /* 0x0022a400080211ff */
[----:B--2---:R-:W-:Y:S05]  /*68e0*/  @!P1 NANOSLEEP.SYNCS 0x989680 ;  /* 0x009896800000995d */ /* 0x004fea0003900000 */
[----:B------:R-:W2:Y:S02]  /*68f0*/  @!P1 SYNCS.PHASECHK.TRANS64 P1, [R0+URZ+0x70], R5 ;  /* 0x00007005000095a7 */ /* 0x000ea400080210ff */
[----:B--2---:R-:W-:Y:S05]  /*6900*/  @!P1 BRA `(.L_x_54) ;  /* 0xfffffffc00f09947 */ /* 0x004fea000383ffff */
[----:B------:R-:W-:Y:S05]  /*6910*/  BRA `(.L_x_113) ;  /* 0xffffffc800247947 */ /* 0x000fea000383ffff */
.L_x_55:
[----:B------:R-:W-:-:S07]  /*6920*/  MOV R3, UR6 ;  /* 0x0000000600037c02 */ /* 0x000fce0008000f00 */
.L_x_114:
[----:B-1----:R1:W2:Y:S02]  /*6930*/  SYNCS.PHASECHK.TRANS64.TRYWAIT P0, [R3+URZ+0xb0], R0 ;  /* 0x0000b000030075a7 */ /* 0x0022a400080011ff */
[----:B--2---:R-:W-:Y:S05]  /*6940*/  @!P0 NANOSLEEP.SYNCS 0x989680 ;  /* 0x009896800000895d */ /* 0x004fea0003900000 */
[----:B------:R-:W2:Y:S02]  /*6950*/  @!P0 SYNCS.PHASECHK.TRANS64 P0, [R3+URZ+0xb0], R0 ;  /* 0x0000b000030085a7 */ /* 0x000ea400080010ff */
[----:B--2---:R-:W-:Y:S05]  /*6960*/  @!P0 BRA `(.L_x_114) ;  /* 0xfffffffc00f08947 */ /* 0x004fea000383ffff */
[----:B------:R-:W-:Y:S05]  /*6970*/  BRA `(.L_x_115) ;  /* 0xffffffc8005c7947 */ /* 0x000fea000383ffff */
.L_x_58:
[----:B------:R-:W-:Y:S07]  /*6980*/  MOV R0, UR11 ;  /* 0x0000000b00007c02 */ /* 0x000fee0008000f00 */
.L_x_116:
[----:B-1----:R1:W2:Y:S02]  /*6990*/  SYNCS.PHASECHK.TRANS64.TRYWAIT P0, [R0+URZ], R3 ;  /* 0x00000003000075a7 */ /* 0x0022a400080011ff */
[----:B--2---:R-:W-:Y:S05]  /*69a0*/  @!P0 NANOSLEEP.SYNCS 0x989680 ;  /* 0x009896800000895d */ /* 0x004fea0003900000 */
[----:B------:R-:W2:Y:S02]  /*69b0*/  @!P0 SYNCS.PHASECHK.TRANS64 P0, [R0+URZ], R3 ;  /* 0x00000003000085a7 */ /* 0x000ea400080010ff */
[----:B--2---:R-:W-:Y:S05]  /*69c0*/  @!P0 BRA `(.L_x_116) ;  /* 0xfffffffc00f08947 */ /* 0x004fea000383ffff */
[----:B------:R-:W-:Y:S05]  /*69d0*/  BRA `(.L_x_57) ;  /* 0xffffffc800787947 */ /* 0x000fea000383ffff */
.L_x_61:
[----:B------:R-:W-:-:S07]  /*69e0*/  MOV R0, UR6 ;  /* 0x0000000600007c02 */ /* 0x000fce0008000f00 */
.L_x_117:
[----:B--2---:R2:W4:Y:S02]  /*69f0*/  SYNCS.PHASECHK.TRANS64.TRYWAIT P0, [R0+URZ], R3 ;  /* 0x00000003000075a7 */ /* 0x00452400080011ff */
[----:B----4-:R-:W-:Y:S05]  /*6a00*/  @!P0 NANOSLEEP.SYNCS 0x989680 ;  /* 0x009896800000895d */ /* 0x010fea0003900000 */
[----:B------:R-:W4:Y:S02]  /*6a10*/  @!P0 SYNCS.PHASECHK.TRANS64 P0, [R0+URZ], R3 ;  /* 0x00000003000085a7 */ /* 0x000f2400080010ff */
[----:B----4-:R-:W-:Y:S05]  /*6a20*/  @!P0 BRA `(.L_x_117) ;  /* 0xfffffffc00f08947 */ /* 0x010fea000383ffff */
[----:B------:R-:W-:Y:S05]  /*6a30*/  BRA `(.L_x_118) ;  /* 0xffffffcc00a47947 */ /* 0x000fea000383ffff */
.L_x_62:
[----:B------:R-:W-:-:S07]  /*6a40*/  MOV R0, UR6 ;  /* 0x0000000600007c02 */ /* 0x000fce0008000f00 */
.L_x_119:
[----:B-1----:R1:W2:Y:S02]  /*6a50*/  SYNCS.PHASECHK.TRANS64.TRYWAIT P0, [R0+URZ], R3 ;  /* 0x00000003000075a7 */ /* 0x0022a400080011ff */
[----:B--2---:R-:W-:Y:S05]  /*6a60*/  @!P0 NANOSLEEP.SYNCS 0x989680 ;  /* 0x009896800000895d */ /* 0x004fea0003900000 */
[----:B------:R-:W2:Y:S02]  /*6a70*/  @!P0 SYNCS.PHASECHK.TRANS64 P0, [R0+URZ], R3 ;  /* 0x00000003000085a7 */ /* 0x000ea400080010ff */
[----:B--2---:R-:W-:Y:S05]  /*6a80*/  @!P0 BRA `(.L_x_119) ;  /* 0xfffffffc00f08947 */ /* 0x004fea000383ffff */
[----:B------:R-:W-:Y:S05]  /*6a90*/  BRA `(.L_x_120) ;  /* 0xffffffcc00b07947 */ /* 0x000fea000383ffff */
.L_x_63:
[----:B------:R-:W-:-:S07]  /*6aa0*/  MOV R0, UR6 ;  /* 0x0000000600007c02 */ /* 0x000fce0008000f00 */
.L_x_121:
[----:B-1----:R1:W2:Y:S02]  /*6ab0*/  SYNCS.PHASECHK.TRANS64.TRYWAIT P0, [R0+URZ], R3 ;  /* 0x00000003000075a7 */ /* 0x0022a400080011ff */
[----:B--2---:R-:W-:Y:S05]  /*6ac0*/  @!P0 NANOSLEEP.SYNCS 0x989680 ;  /* 0x009896800000895d */ /* 0x004fea0003900000 */
[----:B------:R-:W2:Y:S02]  /*6ad0*/  @!P0 SYNCS.PHASECHK.TRANS64 P0, [R0+URZ], R3 ;  /* 0x00000003000085a7 */ /* 0x000ea400080010ff */
[----:B--2---:R-:W-:Y:S05]  /*6ae0*/  @!P0 BRA `(.L_x_121) ;  /* 0xfffffffc00f08947 */ /* 0x004fea000383ffff */
[----:B------:R-:W-:Y:S05]  /*6af0*/  BRA `(.L_x_122) ;  /* 0xffffffcc00bc7947 */ /* 0x000fea000383ffff */
.L_x_64:
[----:B------:R-:W-:-:S07]  /*6b00*/  MOV R0, UR7 ;  /* 0x0000000700007c02 */ /* 0x000fce0008000f00 */
.L_x_123:
[----:B-1----:R1:W2:Y:S02]  /*6b10*/  SYNCS.PHASECHK.TRANS64.TRYWAIT P0, [R0+URZ], R3 ;  /* 0x00000003000075a7 */ /* 0x0022a400080011ff */
[----:B--2---:R-:W-:Y:S05]  /*6b20*/  @!P0 NANOSLEEP.SYNCS 0x989680 ;  /* 0x009896800000895d */ /* 0x004fea0003900000 */
[----:B------:R-:W2:Y:S02]  /*6b30*/  @!P0 SYNCS.PHASECHK.TRANS64 P0, [R0+URZ], R3 ;  /* 0x00000003000085a7 */ /* 0x000ea400080010ff */
[----:B--2---:R-:W-:Y:S05]  /*6b40*/  @!P0 BRA `(.L_x_123) ;  /* 0xfffffffc00f08947 */ /* 0x004fea000383ffff */
[----:B------:R-:W-:Y:S05]  /*6b50*/  BRA `(.L_x_124) ;  /* 0xffffffcc00c87947 */ /* 0x000fea000383ffff */
.L_x_69:
[----:B---3--:R3:W1:Y:S02]  /*6b60*/  SYNCS.PHASECHK.TRANS64.TRYWAIT P0, [R0+URZ+0x70], R3 ;  /* 0x00007003000075a7 */ /* 0x00866400080011ff */
[----:B-1----:R-:W-:Y:S05]  /*6b70*/  @!P0 NANOSLEEP.SYNCS 0x989680 ;  /* 0x009896800000895d */ /* 0x002fea0003900000 */
[----:B------:R-:W1:Y:S02]  /*6b80*/  @!P0 SYNCS.PHASECHK.TRANS64 P0, [R0+URZ+0x70], R3 ;  /* 0x00007003000085a7 */ /* 0x000e6400080010ff */
[----:B-1----:R-:W-:Y:S05]  /*6b90*/  @!P0 BRA `(.L_x_69) ;  /* 0xfffffffc00f08947 */ /* 0x002fea000383ffff */
[----:B------:R-:W-:Y:S05]  /*6ba0*/  BRA `(.L_x_125) ;  /* 0xffffffd000c47947 */ /* 0x000fea000383ffff */
.L_x_72:
[----:B------:R-:W-:Y:S07]  /*6bb0*/  MOV R0, UR6 ;  /* 0x0000000600007c02 */ /* 0x000fee0008000f00 */
.L_x_126:
[----:B-1----:R1:W3:Y:S02]  /*6bc0*/  SYNCS.PHASECHK.TRANS64.TRYWAIT P0, [R0+URZ+0x68], R3 ;  /* 0x00006803000075a7 */ /* 0x0022e400080011ff */
[----:B---3--:R-:W-:Y:S05]  /*6bd0*/  @!P0 NANOSLEEP.SYNCS 0x989680 ;  /* 0x009896800000895d */ /* 0x008fea0003900000 */
[----:B------:R-:W3:Y:S02]  /*6be0*/  @!P0 SYNCS.PHASECHK.TRANS64 P0, [R0+URZ+0x68], R3 ;  /* 0x00006803000085a7 */ /* 0x000ee400080010ff */
[----:B---3--:R-:W-:Y:S05]  /*6bf0*/  @!P0 BRA `(.L_x_126) ;  /* 0xfffffffc00f08947 */ /* 0x008fea000383ffff */
[----:B------:R-:W-:Y:S05]  /*6c00*/  BRA `(.L_x_71) ;  /* 0xffffffd400b07947 */ /* 0x000fea000383ffff */
.L_x_75:
[----:B------:R-:W-:Y:S07]  /*6c10*/  MOV R3, UR6 ;  /* 0x0000000600037c02 */ /* 0x000fee0008000f00 */
.L_x_127:
[----:B-1----:R1:W2:Y:S02]  /*6c20*/  SYNCS.PHASECHK.TRANS64.TRYWAIT P2, [R3+URZ+0x58], R26 ;  /* 0x0000581a030075a7 */ /* 0x0022a400080411ff */
[----:B--2---:R-:W-:Y:S05]  /*6c30*/  @!P2 NANOSLEEP.SYNCS 0x989680 ;  /* 0x009896800000a95d */ /* 0x004fea0003900000 */
[----:B------:R-:W2:Y:S02]  /*6c40*/  @!P2 SYNCS.PHASECHK.TRANS64 P2, [R3+URZ+0x58], R26 ;  /* 0x0000581a0300a5a7 */ /* 0x000ea400080410ff */
[----:B--2---:R-:W-:Y:S05]  /*6c50*/  @!P2 BRA `(.L_x_127) ;  /* 0xfffffffc00f0a947 */ /* 0x004fea000383ffff */
[----:B------:R-:W-:Y:S05]  /*6c60*/  BRA `(.L_x_128) ;  /* 0xffffffd800447947 */ /* 0x000fea000383ffff */
.L_x_78:
[----:B--2---:R2:W4:Y:S02]  /*6c70*/  SYNCS.PHASECHK.TRANS64.TRYWAIT P0, [R0+URZ+0x70], R3 ;  /* 0x00007003000075a7 */ /* 0x00452400080011ff */
[----:B----4-:R-:W-:Y:S05]  /*6c80*/  @!P0 NANOSLEEP.SYNCS 0x989680 ;  /* 0x009896800000895d */ /* 0x010fea0003900000 */
[----:B------:R-:W4:Y:S02]  /*6c90*/  @!P0 SYNCS.PHASECHK.TRANS64 P0, [R0+URZ+0x70], R3 ;  /* 0x00007003000085a7 */ /* 0x000f2400080010ff */
[----:B----4-:R-:W-:Y:S05]  /*6ca0*/  @!P0 BRA `(.L_x_78) ;  /* 0xfffffffc00f08947 */ /* 0x010fea000383ffff */
[----:B------:R-:W-:Y:S05]  /*6cb0*/  BRA `(.L_x_129) ;  /* 0xffffffdc00847947 */ /* 0x000fea000383ffff */
.L_x_89:
[----:B-1----:R-:W-:Y:S04]  /*6cc0*/  MOV R0, UR43 ;  /* 0x0000002b00007c02 */ /* 0x002fe80008000f00 */
[----:B------:R1:W2:Y:S03]  /*6cd0*/  SYNCS.PHASECHK.TRANS64.TRYWAIT P1, [R0+URZ+0x50], R3 ;  /* 0x00005003000075a7 */ /* 0x0002a600080211ff */
[----:B--2---:R-:W-:Y:S05]  /*6ce0*/  @!P1 NANOSLEEP.SYNCS 0x989680 ;  /* 0x009896800000995d */ /* 0x004fea0003900000 */
[----:B------:R-:W2:Y:S02]  /*6cf0*/  @!P1 SYNCS.PHASECHK.TRANS64 P1, [R0+URZ+0x50], R3 ;  /* 0x00005003000095a7 */ /* 0x000ea400080210ff */
[----:B--2---:R-:W-:Y:S05]  /*6d00*/  @!P1 BRA `(.L_x_89) ;  /* 0xfffffffc00ec9947 */ /* 0x004fea000383ffff */
[----:B------:R-:W-:Y:S05]  /*6d10*/  BRA `(.L_x_88) ;  /* 0xffffffe800647947 */ /* 0x000fea000383ffff */
.L_x_91:
[----:B------:R1:W1:Y:S02]  /*6d20*/  SYNCS.PHASECHK.TRANS64.TRYWAIT P1, [R92+URZ+0x90], R5 ;  /* 0x000090055c0075a7 */ /* 0x00026400080211ff */
[----:B-1----:R-:W-:Y:S05]  /*6d30*/  @!P1 NANOSLEEP.SYNCS 0x989680 ;  /* 0x009896800000995d */ /* 0x002fea0003900000 */
[----:B------:R-:W1:Y:S02]  /*6d40*/  @!P1 SYNCS.PHASECHK.TRANS64 P1, [R92+URZ+0x90], R5 ;  /* 0x000090055c0095a7 */ /* 0x000e6400080210ff */
[----:B-1----:R-:W-:Y:S05]  /*6d50*/  @!P1 BRA `(.L_x_91) ;  /* 0xfffffffc00f09947 */ /* 0x002fea000383ffff */
[----:B------:R-:W-:Y:S05]  /*6d60*/  BRA `(.L_x_90) ;  /* 0xffffffe800a07947 */ /* 0x000fea000383ffff */
        .weak           $__internal_0_$__cuda_sm10x_tcgen05_guardrail_trap_col_being_dealloced_not_returned_by_alloc
        .type           $__internal_0_$__cuda_sm10x_tcgen05_guardrail_trap_col_being_dealloced_not_returned_by_alloc,@function
        .size           $__internal_0_$__cuda_sm10x_tcgen05_guardrail_trap_col_being_dealloced_not_returned_by_alloc,($__internal_1_$__cuda_sm10x_tcgen05_guardrail_trap_phase_invalid_during_alloc - $__internal_0_$__cuda_sm10x_tcgen05_guardrail_trap_col_being_dealloced_not_returned_by_alloc)
$__internal_0_$__cuda_sm10x_tcgen05_guardrail_trap_col_being_dealloced_not_returned_by_alloc:
[----:B------:R-:W-:Y:S05]  /*6d70*/  BPT.TRAP 0x1 ;  /* 0x000000040000795c */ /* 0x000fea0000300000 */
[----:B------:R-:W-:-:S04]  /*6d80*/  HFMA2 R3, -RZ, RZ, 0, 0 ;  /* 0x00000000ff037431 */ /* 0x000fc800000001ff */
[----:B------:R-:W-:Y:S05]  /*6d90*/  RET.REL.NODEC R2 `(_ZN7cutlass13device_kernelINS_4gemm6kernel13GemmUniversalIN4cute5tupleIJiiiiEEENS1_10collective13CollectiveMmaINS1_35MainloopSm100TmaUmmaWarpSpecializedILi5ELi2ELi4ENS5_IJNS4_1CILi1EEESB_SB_EEEEENS5_IJNSA_ILi128EEENSA_ILi32EEENSA_ILi256EEEEEEaNS5_IJlSB_lEEEaSI_NS4_8TiledMMAINS4_8MMA_AtomIJNS4_15SM100_MMA_S8_SSIaaiLi128ELi32ELNS4_4UMMA5MajorE0ELSN_0ELNSM_8SaturateE0EEEEEENS4_6LayoutISC_NS5_IJNSA_ILi0EEESS_SS_EEEEENS5_IJNS4_10UnderscoreESV_SV_EEEEENS4_13SM90_TMA_LOADENS4_14ComposedLayoutINS4_7SwizzleILi3ELi4ELi3EEENS4_18smem_ptr_flag_bitsILi8EEENSR_INS5_IJNSA_ILi8EEESE_EEENS5_IJSE_SB_EEEEEEEvNS4_8identityESY_S18_vS19_EENS_8epilogue10collective18CollectiveEpilogueINS1B_23Sm100TmaWarpSpecializedILi1ELi1ELi32ELb0ELb0EEEJSH_NS5_IJNSR_ISE_SB_EENSR_ISF_SB_EEEEEaSI_aSI_NS1B_6fusion15FusionCallbacksIS1F_NS1J_17LinearCombinationIaiaiLNS_15FloatRoundStyleE2EEESH_S1I_JEEENS4_5SM1004TMEM4LOAD26SM100_TMEM_LOAD_32dp32b32xESY_NSZ_INS10_ILi1ELi4ELi3EEES13_NSR_INS5_IJS14_SF_EEENS5_IJSF_SB_EEEEEEENS4_39AutoVectorizingCopyWithAssumedAlignmentILi128EEENS4_14SM90_TMA_STOREES1X_S1Z_S1Z_EEEvvEEEEvNT_6ParamsE) ;  /* 0xffffff9002987950 */ /* 0x000fea0003c3ffff */
        .weak           $__internal_1_$__cuda_sm10x_tcgen05_guardrail_trap_phase_invalid_during_alloc
        .type           $__internal_1_$__cuda_sm10x_tcgen05_guardrail_trap_phase_invalid_during_alloc,@function
        .size           $__internal_1_$__cuda_sm10x_tcgen05_guardrail_trap_phase_invalid_during_alloc,($__internal_2_$__cuda_sm10x_tcgen05_guardrail_trap_unallocated_columns_being_dealloced - $__internal_1_$__cuda_sm10x_tcgen05_guardrail_trap_phase_invalid_during_alloc)
$__internal_1_$__cuda_sm10x_tcgen05_guardrail_trap_phase_invalid_during_alloc:
[----:B------:R-:W-:Y:S05]  /*6da0*/  BPT.TRAP 0x1 ;  /* 0x000000040000795c */ /* 0x000fea0000300000 */
[----:B------:R-:W-:-:S04]  /*6db0*/  MOV R3, 0x0 ;  /* 0x0000000000037802 */ /* 0x000fc80000000f00 */
[----:B------:R-:W-:Y:S05]  /*6dc0*/  RET.REL.NODEC R2 `(_ZN7cutlass13device_kernelINS_4gemm6kernel13GemmUniversalIN4cute5tupleIJiiiiEEENS1_10collective13CollectiveMmaINS1_35MainloopSm100TmaUmmaWarpSpecializedILi5ELi2ELi4ENS5_IJNS4_1CILi1EEESB_SB_EEEEENS5_IJNSA_ILi128EEENSA_ILi32EEENSA_ILi256EEEEEEaNS5_IJlSB_lEEEaSI_NS4_8TiledMMAINS4_8MMA_AtomIJNS4_15SM100_MMA_S8_SSIaaiLi128ELi32ELNS4_4UMMA5MajorE0ELSN_0ELNSM_8SaturateE0EEEEEENS4_6LayoutISC_NS5_IJNSA_ILi0EEESS_SS_EEEEENS5_IJNS4_10UnderscoreESV_SV_EEEEENS4_13SM90_TMA_LOADENS4_14ComposedLayoutINS4_7SwizzleILi3ELi4ELi3EEENS4_18smem_ptr_flag_bitsILi8EEENSR_INS5_IJNSA_ILi8EEESE_EEENS5_IJSE_SB_EEEEEEEvNS4_8identityESY_S18_vS19_EENS_8epilogue10collective18CollectiveEpilogueINS1B_23Sm100TmaWarpSpecializedILi1ELi1ELi32ELb0ELb0EEEJSH_NS5_IJNSR_ISE_SB_EENSR_ISF_SB_EEEEEaSI_aSI_NS1B_6fusion15FusionCallbacksIS1F_NS1J_17LinearCombinationIaiaiLNS_15FloatRoundStyleE2EEESH_S1I_JEEENS4_5SM1004TMEM4LOAD26SM100_TMEM_LOAD_32dp32b32xESY_NSZ_INS10_ILi1ELi4ELi3EEES13_NSR_INS5_IJS14_SF_EEENS5_IJSF_SB_EEEEEEENS4_39AutoVectorizingCopyWithAssumedAlignmentILi128EEENS4_14SM90_TMA_STOREES1X_S1Z_S1Z_EEEvvEEEEvNT_6ParamsE) ;  /* 0xffffff90028c7950 */ /* 0x000fea0003c3ffff */
        .weak           $__internal_2_$__cuda_sm10x_tcgen05_guardrail_trap_unallocated_columns_being_dealloced
        .type           $__internal_2_$__cuda_sm10x_tcgen05_guardrail_trap_unallocated_columns_being_dealloced,@function
        .size           $__internal_2_$__cuda_sm10x_tcgen05_guardrail_trap_unallocated_columns_being_dealloced,(.L_x_131 - $__internal_2_$__cuda_sm10x_tcgen05_guardrail_trap_unallocated_columns_being_dealloced)
$__internal_2_$__cuda_sm10x_tcgen05_guardrail_trap_unallocated_columns_being_dealloced:
[----:B------:R-:W-:Y:S05]  /*6dd0*/  BPT.TRAP 0x1 ;  /* 0x000000040000795c */ /* 0x000fea0000300000 */
[----:B------:R-:W-:-:S04]  /*6de0*/  HFMA2 R3, -RZ, RZ, 0, 0 ;  /* 0x00000000ff037431 */ /* 0x000fc800000001ff */
[----:B------:R-:W-:Y:S05]  /*6df0*/  RET.REL.NODEC R2 `(_ZN7cutlass13device_kernelINS_4gemm6kernel13GemmUniversalIN4cute5tupleIJiiiiEEENS1_10collective13CollectiveMmaINS1_35MainloopSm100TmaUmmaWarpSpecializedILi5ELi2ELi4ENS5_IJNS4_1CILi1EEESB_SB_EEEEENS5_IJNSA_ILi128EEENSA_ILi32EEENSA_ILi256EEEEEEaNS5_IJlSB_lEEEaSI_NS4_8TiledMMAINS4_8MMA_AtomIJNS4_15SM100_MMA_S8_SSIaaiLi128ELi32ELNS4_4UMMA5MajorE0ELSN_0ELNSM_8SaturateE0EEEEEENS4_6LayoutISC_NS5_IJNSA_ILi0EEESS_SS_EEEEENS5_IJNS4_10UnderscoreESV_SV_EEEEENS4_13SM90_TMA_LOADENS4_14ComposedLayoutINS4_7SwizzleILi3ELi4ELi3EEENS4_18smem_ptr_flag_bitsILi8EEENSR_INS5_IJNSA_ILi8EEESE_EEENS5_IJSE_SB_EEEEEEEvNS4_8identityESY_S18_vS19_EENS_8epilogue10collective18CollectiveEpilogueINS1B_23Sm100TmaWarpSpecializedILi1ELi1ELi32ELb0ELb0EEEJSH_NS5_IJNSR_ISE_SB_EENSR_ISF_SB_EEEEEaSI_aSI_NS1B_6fusion15FusionCallbacksIS1F_NS1J_17LinearCombinationIaiaiLNS_15FloatRoundStyleE2EEESH_S1I_JEEENS4_5SM1004TMEM4LOAD26SM100_TMEM_LOAD_32dp32b32xESY_NSZ_INS10_ILi1ELi4ELi3EEES13_NSR_INS5_IJS14_SF_EEENS5_IJSF_SB_EEEEEEENS4_39AutoVectorizingCopyWithAssumedAlignmentILi128EEENS4_14SM90_TMA_STOREES1X_S1Z_S1Z_EEEvvEEEEvNT_6ParamsE) ;  /* 0xffffff9002807950 */ /* 0x000fea0003c3ffff */
.L_x_130:
[----:B------:R-:W-:-:S00]  /*6e00*/  BRA `(.L_x_130) ;  /* 0xfffffffc00fc7947 */ /* 0x000fc0000383ffff */
[----:B------:R-:W-:-:S00]  /*6e10*/  NOP ;  /* 0x0000000000007918 */ /* 0x000fc00000000000 */
        /* <DEDUP_REMOVED lines=14> */
.L_x_131:


//--------------------- .nv.global.init           --------------------------
	.section	.nv.global.init,"aw",@progbits
.nv.global.init:
	.type		$str$27,@object
	.size		$str$27,($str$28 - $str$27)
$str$27:
        /*0000*/ 	.byte	0x28, 0x61, 0x64, 0x64, 0x72, 0x65, 0x73, 0x73, 0x20, 0x26, 0x20, 0x6d, 0x61, 0x73, 0x6b, 0x29
        /*0010*/ 	.byte	0x20, 0x3d, 0x3d, 0x20, 0x30, 0x00
	.type		$str$28,@object
	.size		$str$28,($str$26 - $str$28)
$str$28:
        /*0016*/ 	.byte	0x2f, 0x74, 0x6d, 0x70, 0x2f, 0x63, 0x75, 0x74, 0x6c, 0x61, 0x73, 0x73, 0x5f, 0x73, 0x77, 0x65
        /*0026*/ 	.byte	0x65, 0x70, 0x5f, 0x73, 0x72, 0x63, 0x2f, 0x69, 0x6e, 0x63, 0x6c, 0x75, 0x64, 0x65, 0x2f, 0x63
        /*0036*/ 	.byte	0x75, 0x74, 0x65, 0x2f, 0x70, 0x6f, 0x69, 0x6e, 0x74, 0x65, 0x72, 0x5f, 0x66, 0x6c, 0x61, 0x67
        /*0046*/ 	.byte	0x67, 0x65, 0x64, 0x2e, 0x68, 0x70, 0x70, 0x00
	.type		$str$26,@object
	.size		$str$26,($str$25 - $str$26)
$str$26:
        /*004e*/ 	.byte	0x2f, 0x74, 0x6d, 0x70, 0x2f, 0x63, 0x75, 0x74, 0x6c, 0x61, 0x73, 0x73, 0x5f, 0x73, 0x77, 0x65
        /*005e*/ 	.byte	0x65, 0x70, 0x5f, 0x73, 0x72, 0x63, 0x2f, 0x69, 0x6e, 0x63, 0x6c, 0x75, 0x64, 0x65, 0x2f, 0x63
        /*006e*/ 	.byte	0x75, 0x74, 0x65, 0x2f, 0x61, 0x74, 0x6f, 0x6d, 0x2f, 0x63, 0x6f, 0x70, 0x79, 0x5f, 0x74, 0x72
        /*007e*/ 	.byte	0x61, 0x69, 0x74, 0x73, 0x5f, 0x73, 0x6d, 0x31, 0x30, 0x30, 0x2e, 0x68, 0x70, 0x70, 0x00
	.type		$str$25,@object
	.size		$str$25,(__unnamed_1 - $str$25)
$str$25:
        /*008d*/ 	.byte	0x28, 0x28, 0x75, 0x69, 0x6e, 0x74, 0x33, 0x32, 0x5f, 0x74, 0x28, 0x74, 0x68, 0x72, 0x65, 0x61
        /*009d*/ 	.byte	0x64, 0x49, 0x64, 0x78, 0x2e, 0x78, 0x29, 0x20, 0x2f, 0x20, 0x33, 0x32, 0x29, 0x20, 0x25, 0x20
        /*00ad*/ 	.byte	0x34, 0x29, 0x20, 0x3d, 0x3d, 0x20, 0x28, 0x28, 0x28, 0x74, 0x6d, 0x65, 0x6d, 0x5f, 0x61, 0x64
        /*00bd*/ 	.byte	0x64, 0x72, 0x20, 0x3e, 0x3e, 0x20, 0x31, 0x36, 0x29, 0x20, 0x2f, 0x20, 0x33, 0x32, 0x29, 0x20
        /*00cd*/ 	.byte	0x25, 0x20, 0x34, 0x29, 0x00
	.type		__unnamed_1,@object
	.size		__unnamed_1,(__unnamed_2 - __unnamed_1)
__unnamed_1:
        /*00d2*/ 	.byte	0x61, 0x75, 0x74, 0x6f, 0x20, 0x63, 0x75, 0x74, 0x65, 0x3a, 0x3a, 0x61, 0x73, 0x5f, 0x70, 0x6f
        /* <DEDUP_REMOVED lines=24> */
        /*0262*/ 	.byte	0x5d, 0x00
	.type		__unnamed_2,@object
	.size		__unnamed_2,(.L_2 - __unnamed_2)
__unnamed_2:
        /* <DEDUP_REMOVED lines=41> */
.L_2:


//--------------------- .nv.shared._ZN7cutlass13device_kernelINS_4gemm6kernel13GemmUniversalIN4cute5tupleIJiiiiEEENS1_10collective13CollectiveMmaINS1_35MainloopSm100TmaUmmaWarpSpecializedILi5ELi2ELi4ENS5_IJNS4_1CILi1EEESB_SB_EEEEENS5_IJNSA_ILi128EEENSA_ILi32EEENSA_ILi256EEEEEEaNS5_IJlSB_lEEEaSI_NS4_8TiledMMAINS4_8MMA_AtomIJNS4_15SM100_MMA_S8_SSIaaiLi128ELi32ELNS4_4UMMA5MajorE0ELSN_0ELNSM_8SaturateE0EEEEEENS4_6LayoutISC_NS5_IJNSA_ILi0EEESS_SS_EEEEENS5_IJNS4_10UnderscoreESV_SV_EEEEENS4_13SM90_TMA_LOADENS4_14ComposedLayoutINS4_7SwizzleILi3ELi4ELi3EEENS4_18smem_ptr_flag_bitsILi8EEENSR_INS5_IJNSA_ILi8EEESE_EEENS5_IJSE_SB_EEEEEEEvNS4_8identityESY_S18_vS19_EENS_8epilogue10collective18CollectiveEpilogueINS1B_23Sm100TmaWarpSpecializedILi1ELi1ELi32ELb0ELb0EEEJSH_NS5_IJNSR_ISE_SB_EENSR_ISF_SB_EEEEEaSI_aSI_NS1B_6fusion15FusionCallbacksIS1F_NS1J_17LinearCombinationIaiaiLNS_15FloatRoundStyleE2EEESH_S1I_JEEENS4_5SM1004TMEM4LOAD26SM100_TMEM_LOAD_32dp32b32xESY_NSZ_INS10_ILi1ELi4ELi3EEES13_NSR_INS5_IJS14_SF_EEENS5_IJSF_SB_EEEEEEENS4_39AutoVectorizingCopyWithAssumedAlignmentILi128EEENS4_14SM90_TMA_STOREES1X_S1Z_S1Z_EEEvvEEEEvNT_6ParamsE --------------------------
	.section	.nv.shared._ZN7cutlass13device_kernelINS_4gemm6kernel13GemmUniversalIN4cute5tupleIJiiiiEEENS1_10collective13CollectiveMmaINS1_35MainloopSm100TmaUmmaWarpSpecializedILi5ELi2ELi4ENS5_IJNS4_1CILi1EEESB_SB_EEEEENS5_IJNSA_ILi128EEENSA_ILi32EEENSA_ILi256EEEEEEaNS5_IJlSB_lEEEaSI_NS4_8TiledMMAINS4_8MMA_AtomIJNS4_15SM100_MMA_S8_SSIaaiLi128ELi32ELNS4_4UMMA5MajorE0ELSN_0ELNSM_8SaturateE0EEEEEENS4_6LayoutISC_NS5_IJNSA_ILi0EEESS_SS_EEEEENS5_IJNS4_10UnderscoreESV_SV_EEEEENS4_13SM90_TMA_LOADENS4_14ComposedLayoutINS4_7SwizzleILi3ELi4ELi3EEENS4_18smem_ptr_flag_bitsILi8EEENSR_INS5_IJNSA_ILi8EEESE_EEENS5_IJSE_SB_EEEEEEEvNS4_8identityESY_S18_vS19_EENS_8epilogue10collective18CollectiveEpilogueINS1B_23Sm100TmaWarpSpecializedILi1ELi1ELi32ELb0ELb0EEEJSH_NS5_IJNSR_ISE_SB_EENSR_ISF_SB_EEEEEaSI_aSI_NS1B_6fusion15FusionCallbacksIS1F_NS1J_17LinearCombinationIaiaiLNS_15FloatRoundStyleE2EEESH_S1I_JEEENS4_5SM1004TMEM4LOAD26SM100_TMEM_LOAD_32dp32b32xESY_NSZ_INS10_ILi1ELi4ELi3EEES13_NSR_INS5_IJS14_SF_EEENS5_IJSF_SB_EEEEEEENS4_39AutoVectorizingCopyWithAssumedAlignmentILi128EEENS4_14SM90_TMA_STOREES1X_S1Z_S1Z_EEEvvEEEEvNT_6ParamsE,"aw",@nobits
	.sectionflags	@""
	.align	16
	.zero		1024


//--------------------- .nv.shared.reserved.0     --------------------------
	.section	.nv.shared.reserved.0,"aw",@nobits
	.weak		__nv_reservedSMEM_offset_0_alias
	.size		__nv_reservedSMEM_offset_0_alias, 0, 64
	.other		__nv_reservedSMEM_offset_0_alias,@"STO_CUDA_RESERVED_SHARED STV_DEFAULT"
__nv_reservedSMEM_offset_0_alias:
	.zero		0
.nv.shared.reserved.0:
	.zero		64
	.weak		__nv_reservedSMEM_tcgen05_partition
	.type		__nv_reservedSMEM_tcgen05_partition,@object
	.size		__nv_reservedSMEM_tcgen05_partition,(.L_0 - __nv_reservedSMEM_tcgen05_partition)
__nv_reservedSMEM_tcgen05_partition:
	.zero		32
.L_0:


//--------------------- .nv.global                --------------------------
	.section	.nv.global,"aw",@nobits
.nv.global:
	.type		_ZN40_INTERNAL_4bd4f747_4_k_cu_a1f12b59_209944cute1_E,@object
	.size		_ZN40_INTERNAL_4bd4f747_4_k_cu_a1f12b59_209944cute1_E,(_ZN40_INTERNAL_4bd4f747_4_k_cu_a1f12b59_209944cuda3std3__45__cpo6cbeginE - _ZN40_INTERNAL_4bd4f747_4_k_cu_a1f12b59_209944cute1_E)
_ZN40_INTERNAL_4bd4f747_4_k_cu_a1f12b59_209944cute1_E:
	.zero		1
	.type		_ZN40_INTERNAL_4bd4f747_4_k_cu_a1f12b59_209944cuda3std3__45__cpo6cbeginE,@object
	.size		_ZN40_INTERNAL_4bd4f747_4_k_cu_a1f12b59_209944cuda3std3__45__cpo6cbeginE,(_ZN40_INTERNAL_4bd4f747_4_k_cu_a1f12b59_209944cuda3std3__48in_placeE - _ZN40_INTERNAL_4bd4f747_4_k_cu_a1f12b59_209944cuda3std3__45__cpo6cbeginE)
_ZN40_INTERNAL_4bd4f747_4_k_cu_a1f12b59_209944cuda3std3__45__cpo6cbeginE:
	.zero		1
	.type		_ZN40_INTERNAL_4bd4f747_4_k_cu_a1f12b59_209944cuda3std3__48in_placeE,@object
	.size		_ZN40_INTERNAL_4bd4f747_4_k_cu_a1f12b59_209944cuda3std3__48in_placeE,(_ZN40_INTERNAL_4bd4f747_4_k_cu_a1f12b59_209944cuda3std6ranges3__45__cpo9iter_moveE - _ZN40_INTERNAL_4bd4f747_4_k_cu_a1f12b59_209944cuda3std3__48in_placeE)
_ZN40_INTERNAL_4bd4f747_4_k_cu_a1f12b59_209944cuda3std3__48in_placeE:
	.zero		1
	.type		_ZN40_INTERNAL_4bd4f747_4_k_cu_a1f12b59_209944cuda3std6ranges3__45__cpo9iter_moveE,@object
	.size		_ZN40_INTERNAL_4bd4f747_4_k_cu_a1f12b59_209944cuda3std6ranges3__45__cpo9iter_moveE,(_ZN40_INTERNAL_4bd4f747_4_k_cu_a1f12b59_209944cuda3std3__45__cpo5beginE - _ZN40_INTERNAL_4bd4f747_4_k_cu_a1f12b59_209944cuda3std6ranges3__45__cpo9iter_moveE)
_ZN40_INTERNAL_4bd4f747_4_k_cu_a1f12b59_209944cuda3std6ranges3__45__cpo9iter_moveE:
	.zero		1
	.type		_ZN40_INTERNAL_4bd4f747_4_k_cu_a1f12b59_209944cuda3std3__45__cpo5beginE,@object
	.size		_ZN40_INTERNAL_4bd4f747_4_k_cu_a1f12b59_209944cuda3std3__45__cpo5beginE,(_ZN40_INTERNAL_4bd4f747_4_k_cu_a1f12b59_209944cuda3std3__442_GLOBAL__N__4bd4f747_4_k_cu_a1f12b59_209946ignoreE - _ZN40_INTERNAL_4bd4f747_4_k_cu_a1f12b59_209944cuda3std3__45__cpo5beginE)
_ZN40_INTERNAL_4bd4f747_4_k_cu_a1f12b59_209944cuda3std3__45__cpo5beginE:
	.zero		1
	.type		_ZN40_INTERNAL_4bd4f747_4_k_cu_a1f12b59_209944cuda3std3__442_GLOBAL__N__4bd4f747_4_k_cu_a1f12b59_209946ignoreE,@object
	.size		_ZN40_INTERNAL_4bd4f747_4_k_cu_a1f12b59_209944cuda3std3__442_GLOBAL__N__4bd4f747_4_k_cu_a1f12b59_209946ignoreE,(_ZN40_INTERNAL_4bd4f747_4_k_cu_a1f12b59_209944cute7productE - _ZN40_INTERNAL_4bd4f747_4_k_cu_a1f12b59_209944cuda3std3__442_GLOBAL__N__4bd4f747_4_k_cu_a1f12b59_209946ignoreE)
_ZN40_INTERNAL_4bd4f747_4_k_cu_a1f12b59_209944cuda3std3__442_GLOBAL__N__4bd4f747_4_k_cu_a1f12b59_209946ignoreE:
	.zero		1
	.type		_ZN40_INTERNAL_4bd4f747_4_k_cu_a1f12b59_209944cute7productE,@object
	.size		_ZN40_INTERNAL_4bd4f747_4_k_cu_a1f12b59_209944cute7productE,(_ZN40_INTERNAL_4bd4f747_4_k_cu_a1f12b59_209944cuda3std3__45__cpo3endE - _ZN40_INTERNAL_4bd4f747_4_k_cu_a1f12b59_209944cute7productE)
_ZN40_INTERNAL_4bd4f747_4_k_cu_a1f12b59_209944cute7productE:
	.zero		1
	.type		_ZN40_INTERNAL_4bd4f747_4_k_cu_a1f12b59_209944cuda3std3__45__cpo3endE,@object
	.size		_ZN40_INTERNAL_4bd4f747_4_k_cu_a1f12b59_209944cuda3std3__45__cpo3endE,(_ZN40_INTERNAL_4bd4f747_4_k_cu_a1f12b59_209944cuda3std3__419piecewise_constructE - _ZN40_INTERNAL_4bd4f747_4_k_cu_a1f12b59_209944cuda3std3__45__cpo3endE)
_ZN40_INTERNAL_4bd4f747_4_k_cu_a1f12b59_209944cuda3std3__45__cpo3endE:
	.zero		1
	.type		_ZN40_INTERNAL_4bd4f747_4_k_cu_a1f12b59_209944cuda3std3__419piecewise_constructE,@object
	.size		_ZN40_INTERNAL_4bd4f747_4_k_cu_a1f12b59_209944cuda3std3__419piecewise_constructE,(_ZN40_INTERNAL_4bd4f747_4_k_cu_a1f12b59_209944cuda3std3__45__cpo4cendE - _ZN40_INTERNAL_4bd4f747_4_k_cu_a1f12b59_209944cuda3std3__419piecewise_constructE)
_ZN40_INTERNAL_4bd4f747_4_k_cu_a1f12b59_209944cuda3std3__419piecewise_constructE:
	.zero		1
	.type		_ZN40_INTERNAL_4bd4f747_4_k_cu_a1f12b59_209944cuda3std3__45__cpo4cendE,@object
	.size		_ZN40_INTERNAL_4bd4f747_4_k_cu_a1f12b59_209944cuda3std3__45__cpo4cendE,(_ZN40_INTERNAL_4bd4f747_4_k_cu_a1f12b59_209944cuda3std6ranges3__45__cpo4swapE - _ZN40_INTERNAL_4bd4f747_4_k_cu_a1f12b59_209944cuda3std3__45__cpo4cendE)
_ZN40_INTERNAL_4bd4f747_4_k_cu_a1f12b59_209944cuda3std3__45__cpo4cendE:
	.zero		1
	.type		_ZN40_INTERNAL_4bd4f747_4_k_cu_a1f12b59_209944cuda3std6ranges3__45__cpo4swapE,@object
	.size		_ZN40_INTERNAL_4bd4f747_4_k_cu_a1f12b59_209944cuda3std6ranges3__45__cpo4swapE,(.L_10 - _ZN40_INTERNAL_4bd4f747_4_k_cu_a1f12b59_209944cuda3std6ranges3__45__cpo4swapE)
_ZN40_INTERNAL_4bd4f747_4_k_cu_a1f12b59_209944cuda3std6ranges3__45__cpo4swapE:
	.zero		1
.L_10:


//--------------------- .nv.constant0._ZN7cutlass13device_kernelINS_4gemm6kernel13GemmUniversalIN4cute5tupleIJiiiiEEENS1_10collective13CollectiveMmaINS1_35MainloopSm100TmaUmmaWarpSpecializedILi5ELi2ELi4ENS5_IJNS4_1CILi1EEESB_SB_EEEEENS5_IJNSA_ILi128EEENSA_ILi32EEENSA_ILi256EEEEEEaNS5_IJlSB_lEEEaSI_NS4_8TiledMMAINS4_8MMA_AtomIJNS4_15SM100_MMA_S8_SSIaaiLi128ELi32ELNS4_4UMMA5MajorE0ELSN_0ELNSM_8SaturateE0EEEEEENS4_6LayoutISC_NS5_IJNSA_ILi0EEESS_SS_EEEEENS5_IJNS4_10UnderscoreESV_SV_EEEEENS4_13SM90_TMA_LOADENS4_14ComposedLayoutINS4_7SwizzleILi3ELi4ELi3EEENS4_18smem_ptr_flag_bitsILi8EEENSR_INS5_IJNSA_ILi8EEESE_EEENS5_IJSE_SB_EEEEEEEvNS4_8identityESY_S18_vS19_EENS_8epilogue10collective18CollectiveEpilogueINS1B_23Sm100TmaWarpSpecializedILi1ELi1ELi32ELb0ELb0EEEJSH_NS5_IJNSR_ISE_SB_EENSR_ISF_SB_EEEEEaSI_aSI_NS1B_6fusion15FusionCallbacksIS1F_NS1J_17LinearCombinationIaiaiLNS_15FloatRoundStyleE2EEESH_S1I_JEEENS4_5SM1004TMEM4LOAD26SM100_TMEM_LOAD_32dp32b32xESY_NSZ_INS10_ILi1ELi4ELi3EEES13_NSR_INS5_IJS14_SF_EEENS5_IJSF_SB_EEEEEEENS4_39AutoVectorizingCopyWithAssumedAlignmentILi128EEENS4_14SM90_TMA_STOREES1X_S1Z_S1Z_EEEvvEEEEvNT_6ParamsE --------------------------
	.section	.nv.constant0._ZN7cutlass13device_kernelINS_4gemm6kernel13GemmUniversalIN4cute5tupleIJiiiiEEENS1_10collective13CollectiveMmaINS1_35MainloopSm100TmaUmmaWarpSpecializedILi5ELi2ELi4ENS5_IJNS4_1CILi1EEESB_SB_EEEEENS5_IJNSA_ILi128EEENSA_ILi32EEENSA_ILi256EEEEEEaNS5_IJlSB_lEEEaSI_NS4_8TiledMMAINS4_8MMA_AtomIJNS4_15SM100_MMA_S8_SSIaaiLi128ELi32ELNS4_4UMMA5MajorE0ELSN_0ELNSM_8SaturateE0EEEEEENS4_6LayoutISC_NS5_IJNSA_ILi0EEESS_SS_EEEEENS5_IJNS4_10UnderscoreESV_SV_EEEEENS4_13SM90_TMA_LOADENS4_14ComposedLayoutINS4_7SwizzleILi3ELi4ELi3EEENS4_18smem_ptr_flag_bitsILi8EEENSR_INS5_IJNSA_ILi8EEESE_EEENS5_IJSE_SB_EEEEEEEvNS4_8identityESY_S18_vS19_EENS_8epilogue10collective18CollectiveEpilogueINS1B_23Sm100TmaWarpSpecializedILi1ELi1ELi32ELb0ELb0EEEJSH_NS5_IJNSR_ISE_SB_EENSR_ISF_SB_EEEEEaSI_aSI_NS1B_6fusion15FusionCallbacksIS1F_NS1J_17LinearCombinationIaiaiLNS_15FloatRoundStyleE2EEESH_S1I_JEEENS4_5SM1004TMEM4LOAD26SM100_TMEM_LOAD_32dp32b32xESY_NSZ_INS10_ILi1ELi4ELi3EEES13_NSR_INS5_IJS14_SF_EEENS5_IJSF_SB_EEEEEEENS4_39AutoVectorizingCopyWithAssumedAlignmentILi128EEENS4_14SM90_TMA_STOREES1X_S1Z_S1Z_EEEvvEEEEvNT_6ParamsE,"a",@progbits
	.sectionflags	@""
	.align	4
.nv.constant0._ZN7cutlass13device_kernelINS_4gemm6kernel13GemmUniversalIN4cute5tupleIJiiiiEEENS1_10collective13CollectiveMmaINS1_35MainloopSm100TmaUmmaWarpSpecializedILi5ELi2ELi4ENS5_IJNS4_1CILi1EEESB_SB_EEEEENS5_IJNSA_ILi128EEENSA_ILi32EEENSA_ILi256EEEEEEaNS5_IJlSB_lEEEaSI_NS4_8TiledMMAINS4_8MMA_AtomIJNS4_15SM100_MMA_S8_SSIaaiLi128ELi32ELNS4_4UMMA5MajorE0ELSN_0ELNSM_8SaturateE0EEEEEENS4_6LayoutISC_NS5_IJNSA_ILi0EEESS_SS_EEEEENS5_IJNS4_10UnderscoreESV_SV_EEEEENS4_13SM90_TMA_LOADENS4_14ComposedLayoutINS4_7SwizzleILi3ELi4ELi3EEENS4_18smem_ptr_flag_bitsILi8EEENSR_INS5_IJNSA_ILi8EEESE_EEENS5_IJSE_SB_EEEEEEEvNS4_8identityESY_S18_vS19_EENS_8epilogue10collective18CollectiveEpilogueINS1B_23Sm100TmaWarpSpecializedILi1ELi1ELi32ELb0ELb0EEEJSH_NS5_IJNSR_ISE_SB_EENSR_ISF_SB_EEEEEaSI_aSI_NS1B_6fusion15FusionCallbacksIS1F_NS1J_17LinearCombinationIaiaiLNS_15FloatRoundStyleE2EEESH_S1I_JEEENS4_5SM1004TMEM4LOAD26SM100_TMEM_LOAD_32dp32b32xESY_NSZ_INS10_ILi1ELi4ELi3EEES13_NSR_INS5_IJS14_SF_EEENS5_IJSF_SB_EEEEEEENS4_39AutoVectorizingCopyWithAssumedAlignmentILi128EEENS4_14SM90_TMA_STOREES1X_S1Z_S1Z_EEEvvEEEEvNT_6ParamsE:
	.zero		2944


//--------------------- SYMBOLS --------------------------

	.type		.nv.reservedSmem.offset0,@object
	.size		.nv.reservedSmem.offset0,0x4
	.type		.nv.reservedSmem.cap,@object
	.size		.nv.reservedSmem.cap,0x4
	.type		__assertfail,@function
